//
// Generated by NVIDIA NVVM Compiler
//
// Compiler Build ID: CL-36424714
// Cuda compilation tools, release 13.0, V13.0.88
// Based on NVVM 20.0.0
//

.version 9.0
.target sm_100
.address_size 64

	// .globl	_Z6kernelPfS_imi
// _ZZ6kernelPfS_imiE2sD has been demoted
// _ZZ6kernelPfS_imiE4buff has been demoted

.visible .entry _Z6kernelPfS_imi(
	.param .u64 .ptr .align 1 _Z6kernelPfS_imi_param_0,
	.param .u64 .ptr .align 1 _Z6kernelPfS_imi_param_1,
	.param .u32 _Z6kernelPfS_imi_param_2,
	.param .u64 _Z6kernelPfS_imi_param_3,
	.param .u32 _Z6kernelPfS_imi_param_4
)
{
	.local .align 4 .b8 	__local_depot0[84];
	.reg .b64 	%SP;
	.reg .b64 	%SPL;
	.reg .pred 	%p<143>;
	.reg .b32 	%r<476>;
	.reg .b32 	%f<210>;
	.reg .b64 	%rd<59>;
	// demoted variable
	.shared .align 4 .b8 _ZZ6kernelPfS_imiE2sD[1600];
	// demoted variable
	.shared .align 4 .b8 _ZZ6kernelPfS_imiE4buff[1024];
	mov.u64 	%SPL, __local_depot0;
	ld.param.u64 	%rd20, [_Z6kernelPfS_imi_param_0];
	ld.param.u64 	%rd21, [_Z6kernelPfS_imi_param_1];
	ld.param.u32 	%r135, [_Z6kernelPfS_imi_param_2];
	ld.param.u64 	%rd22, [_Z6kernelPfS_imi_param_3];
	ld.param.u32 	%r136, [_Z6kernelPfS_imi_param_4];
	add.u64 	%rd1, %SPL, 0;
	mov.u32 	%r1, %tid.x;
	div.s32 	%r426, %r1, %r135;
	mov.u32 	%r474, %ntid.x;
	div.s32 	%r4, %r474, %r135;
	rem.u32 	%r5, %r1, %r135;
	setp.ge.s32 	%p3, %r426, %r135;
	@%p3 bra 	$L__BB0_10;
	add.s32 	%r6, %r5, %r4;
	max.s32 	%r137, %r135, %r6;
	setp.lt.s32 	%p4, %r6, %r135;
	selp.u32 	%r7, 1, 0, %p4;
	add.s32 	%r138, %r6, %r7;
	sub.s32 	%r8, %r137, %r138;
	add.s32 	%r9, %r6, %r4;
	add.s32 	%r10, %r9, %r4;
	cvta.to.global.u64 	%rd2, %rd21;
	div.u32 	%r139, %r8, %r4;
	add.s32 	%r13, %r139, %r7;
	mul.wide.s32 	%rd31, %r4, 4;
$L__BB0_2:
	setp.ge.s32 	%p5, %r5, %r135;
	@%p5 bra 	$L__BB0_9;
	cvt.s64.s32 	%rd24, %r426;
	mad.lo.s64 	%rd3, %rd22, %rd24, %rd2;
	mul.lo.s32 	%r12, %r426, %r135;
	and.b32  	%r14, %r13, 3;
	setp.eq.s32 	%p6, %r14, 3;
	mov.u32 	%r427, %r5;
	@%p6 bra 	$L__BB0_7;
	mul.wide.u32 	%rd25, %r5, 4;
	add.s64 	%rd4, %rd3, %rd25;
	ld.global.f32 	%f102, [%rd4];
	add.s32 	%r140, %r5, %r12;
	shl.b32 	%r141, %r140, 2;
	mov.u32 	%r142, _ZZ6kernelPfS_imiE2sD;
	add.s32 	%r15, %r142, %r141;
	st.shared.f32 	[%r15], %f102;
	setp.eq.s32 	%p7, %r14, 0;
	mov.u32 	%r427, %r6;
	@%p7 bra 	$L__BB0_7;
	add.s64 	%rd5, %rd4, %rd31;
	ld.global.f32 	%f103, [%rd5];
	shl.b32 	%r16, %r4, 2;
	add.s32 	%r17, %r15, %r16;
	st.shared.f32 	[%r17], %f103;
	setp.eq.s32 	%p8, %r14, 1;
	mov.u32 	%r427, %r9;
	@%p8 bra 	$L__BB0_7;
	add.s64 	%rd28, %rd5, %rd31;
	ld.global.f32 	%f104, [%rd28];
	add.s32 	%r143, %r17, %r16;
	st.shared.f32 	[%r143], %f104;
	mov.u32 	%r427, %r10;
$L__BB0_7:
	setp.lt.u32 	%p9, %r13, 3;
	@%p9 bra 	$L__BB0_9;
$L__BB0_8:
	mul.wide.s32 	%rd29, %r427, 4;
	add.s64 	%rd30, %rd3, %rd29;
	ld.global.f32 	%f105, [%rd30];
	add.s32 	%r144, %r427, %r12;
	shl.b32 	%r145, %r144, 2;
	mov.u32 	%r146, _ZZ6kernelPfS_imiE2sD;
	add.s32 	%r147, %r146, %r145;
	st.shared.f32 	[%r147], %f105;
	add.s64 	%rd32, %rd30, %rd31;
	ld.global.f32 	%f106, [%rd32];
	shl.b32 	%r148, %r4, 2;
	add.s32 	%r149, %r147, %r148;
	st.shared.f32 	[%r149], %f106;
	add.s64 	%rd33, %rd32, %rd31;
	ld.global.f32 	%f107, [%rd33];
	add.s32 	%r150, %r149, %r148;
	st.shared.f32 	[%r150], %f107;
	add.s64 	%rd34, %rd33, %rd31;
	ld.global.f32 	%f108, [%rd34];
	add.s32 	%r151, %r150, %r148;
	st.shared.f32 	[%r151], %f108;
	add.s32 	%r427, %r148, %r427;
	setp.lt.s32 	%p10, %r427, %r135;
	@%p10 bra 	$L__BB0_8;
$L__BB0_9:
	add.s32 	%r426, %r426, %r4;
	setp.lt.s32 	%p11, %r426, %r135;
	@%p11 bra 	$L__BB0_2;
$L__BB0_10:
	bar.sync 	0;
	mov.b32 	%r433, -1;
	st.local.u32 	[%rd1], %r433;
	st.local.u32 	[%rd1+4], %r433;
	st.local.u32 	[%rd1+8], %r433;
	st.local.u32 	[%rd1+12], %r433;
	st.local.u32 	[%rd1+16], %r433;
	st.local.u32 	[%rd1+20], %r433;
	st.local.u32 	[%rd1+24], %r433;
	st.local.u32 	[%rd1+28], %r433;
	st.local.u32 	[%rd1+32], %r433;
	st.local.u32 	[%rd1+36], %r433;
	st.local.u32 	[%rd1+40], %r433;
	st.local.u32 	[%rd1+44], %r433;
	st.local.u32 	[%rd1+48], %r433;
	st.local.u32 	[%rd1+52], %r433;
	st.local.u32 	[%rd1+56], %r433;
	st.local.u32 	[%rd1+60], %r433;
	st.local.u32 	[%rd1+64], %r433;
	st.local.u32 	[%rd1+68], %r433;
	st.local.u32 	[%rd1+72], %r433;
	st.local.u32 	[%rd1+76], %r433;
	st.local.u32 	[%rd1+80], %r433;
	mov.u32 	%r22, %ctaid.x;
	add.s32 	%r23, %r135, -1;
	not.b32 	%r153, %r136;
	add.s32 	%r24, %r135, %r153;
	setp.le.s32 	%p12, %r23, %r24;
	mul.wide.s32 	%rd35, %r135, 4;
	add.s64 	%rd6, %rd1, %rd35;
	mov.f32 	%f166, 0f00000000;
	@%p12 bra 	$L__BB0_102;
	add.s32 	%r25, %r135, -2;
	mad.lo.s32 	%r26, %r22, %r474, %r1;
	mov.b32 	%r433, -1;
	mov.f32 	%f166, 0f00000000;
	mov.u32 	%r432, %r23;
	bra.uni 	$L__BB0_39;
$L__BB0_12:
	setp.eq.s32 	%p40, %r59, 0;
	@%p40 bra 	$L__BB0_38;
	setp.eq.s32 	%p41, %r433, -1;
	@%p41 bra 	$L__BB0_21;
	ld.local.u32 	%r27, [%rd8];
	setp.ge.s32 	%p42, %r27, %r135;
	@%p42 bra 	$L__BB0_21;
	setp.eq.s32 	%p43, %r433, 0;
	@%p43 bra 	$L__BB0_17;
	ld.local.u32 	%r235, [%rd8+-4];
	mad.lo.s32 	%r429, %r27, %r135, %r235;
	bra.uni 	$L__BB0_18;
$L__BB0_17:
	ld.local.u32 	%r236, [%rd1];
	mul.lo.s32 	%r429, %r236, %r135;
$L__BB0_18:
	setp.eq.s32 	%p44, %r433, 0;
	shl.b32 	%r237, %r429, 2;
	mov.u32 	%r238, _ZZ6kernelPfS_imiE2sD;
	add.s32 	%r239, %r238, %r237;
	ld.shared.f32 	%f126, [%r239];
	sub.f32 	%f3, %f166, %f126;
	@%p44 bra 	$L__BB0_20;
	ld.local.u32 	%r240, [%rd8+-4];
	mad.lo.s32 	%r241, %r27, %r135, %r240;
	shl.b32 	%r242, %r241, 2;
	add.s32 	%r244, %r238, %r242;
	ld.shared.f32 	%f127, [%r244];
	add.f32 	%f166, %f3, %f127;
	bra.uni 	$L__BB0_21;
$L__BB0_20:
	ld.local.u32 	%r245, [%rd1];
	mul.lo.s32 	%r246, %r245, %r135;
	shl.b32 	%r247, %r246, 2;
	add.s32 	%r249, %r238, %r247;
	ld.shared.f32 	%f128, [%r249];
	add.f32 	%f166, %f3, %f128;
$L__BB0_21:
	setp.eq.s32 	%p45, %r59, 1;
	@%p45 bra 	$L__BB0_38;
	setp.eq.s32 	%p46, %r433, -1;
	@%p46 bra 	$L__BB0_30;
	ld.local.u32 	%r31, [%rd8];
	setp.ge.s32 	%p47, %r31, %r135;
	@%p47 bra 	$L__BB0_30;
	setp.eq.s32 	%p48, %r433, 0;
	@%p48 bra 	$L__BB0_26;
	ld.local.u32 	%r250, [%rd8+-4];
	mad.lo.s32 	%r430, %r31, %r135, %r250;
	bra.uni 	$L__BB0_27;
$L__BB0_26:
	ld.local.u32 	%r251, [%rd1];
	mul.lo.s32 	%r430, %r251, %r135;
$L__BB0_27:
	setp.eq.s32 	%p49, %r433, 0;
	shl.b32 	%r252, %r430, 2;
	mov.u32 	%r253, _ZZ6kernelPfS_imiE2sD;
	add.s32 	%r254, %r253, %r252;
	ld.shared.f32 	%f129, [%r254];
	sub.f32 	%f7, %f166, %f129;
	@%p49 bra 	$L__BB0_29;
	ld.local.u32 	%r255, [%rd8+-4];
	mad.lo.s32 	%r256, %r31, %r135, %r255;
	shl.b32 	%r257, %r256, 2;
	add.s32 	%r259, %r253, %r257;
	ld.shared.f32 	%f130, [%r259];
	add.f32 	%f166, %f7, %f130;
	bra.uni 	$L__BB0_30;
$L__BB0_29:
	ld.local.u32 	%r260, [%rd1];
	mul.lo.s32 	%r261, %r260, %r135;
	shl.b32 	%r262, %r261, 2;
	add.s32 	%r264, %r253, %r262;
	ld.shared.f32 	%f131, [%r264];
	add.f32 	%f166, %f7, %f131;
$L__BB0_30:
	setp.eq.s32 	%p50, %r433, -1;
	setp.eq.s32 	%p51, %r59, 2;
	or.pred  	%p52, %p51, %p50;
	@%p52 bra 	$L__BB0_38;
	ld.local.u32 	%r35, [%rd8];
	setp.ge.s32 	%p53, %r35, %r135;
	@%p53 bra 	$L__BB0_38;
	setp.eq.s32 	%p54, %r433, 0;
	@%p54 bra 	$L__BB0_34;
	ld.local.u32 	%r265, [%rd8+-4];
	mad.lo.s32 	%r431, %r35, %r135, %r265;
	bra.uni 	$L__BB0_35;
$L__BB0_34:
	ld.local.u32 	%r266, [%rd1];
	mul.lo.s32 	%r431, %r266, %r135;
$L__BB0_35:
	setp.eq.s32 	%p55, %r433, 0;
	shl.b32 	%r267, %r431, 2;
	mov.u32 	%r268, _ZZ6kernelPfS_imiE2sD;
	add.s32 	%r269, %r268, %r267;
	ld.shared.f32 	%f132, [%r269];
	sub.f32 	%f11, %f166, %f132;
	@%p55 bra 	$L__BB0_37;
	ld.local.u32 	%r270, [%rd8+-4];
	mad.lo.s32 	%r271, %r35, %r135, %r270;
	shl.b32 	%r272, %r271, 2;
	add.s32 	%r274, %r268, %r272;
	ld.shared.f32 	%f133, [%r274];
	add.f32 	%f166, %f11, %f133;
	bra.uni 	$L__BB0_38;
$L__BB0_37:
	ld.local.u32 	%r275, [%rd1];
	mul.lo.s32 	%r276, %r275, %r135;
	shl.b32 	%r277, %r276, 2;
	add.s32 	%r279, %r268, %r277;
	ld.shared.f32 	%f134, [%r279];
	add.f32 	%f166, %f11, %f134;
$L__BB0_38:
	add.s32 	%r432, %r432, -1;
	setp.le.s32 	%p64, %r432, %r24;
	@%p64 bra 	$L__BB0_102;
$L__BB0_39:
	rem.s32 	%r42, %r26, %r432;
	setp.ge.s32 	%p13, %r433, %r25;
	@%p13 bra 	$L__BB0_49;
	setp.lt.s32 	%p15, %r135, 2;
	@%p15 bra 	$L__BB0_51;
	mov.b32 	%r434, 1;
$L__BB0_42:
	mov.b32 	%r435, 0;
	bra.uni 	$L__BB0_44;
$L__BB0_43:
	add.s32 	%r435, %r435, 1;
	setp.eq.s32 	%p17, %r435, %r135;
	@%p17 bra 	$L__BB0_46;
$L__BB0_44:
	mul.wide.u32 	%rd36, %r435, 4;
	add.s64 	%rd37, %rd1, %rd36;
	ld.local.u32 	%r163, [%rd37];
	setp.eq.s32 	%p16, %r163, %r434;
	@%p16 bra 	$L__BB0_45;
	bra.uni 	$L__BB0_43;
$L__BB0_45:
	add.s32 	%r434, %r434, 1;
	setp.eq.s32 	%p19, %r434, %r135;
	@%p19 bra 	$L__BB0_51;
	bra.uni 	$L__BB0_42;
$L__BB0_46:
	mul.wide.s32 	%rd38, %r433, 4;
	add.s64 	%rd7, %rd1, %rd38;
	st.local.u32 	[%rd7+4], %r434;
	setp.eq.s32 	%p18, %r433, -1;
	@%p18 bra 	$L__BB0_48;
	add.s32 	%r433, %r433, 1;
	ld.local.u32 	%r164, [%rd7];
	mad.lo.s32 	%r165, %r164, %r135, %r434;
	shl.b32 	%r166, %r165, 2;
	mov.u32 	%r167, _ZZ6kernelPfS_imiE2sD;
	add.s32 	%r168, %r167, %r166;
	ld.shared.f32 	%f112, [%r168];
	add.f32 	%f166, %f166, %f112;
	bra.uni 	$L__BB0_51;
$L__BB0_48:
	ld.local.u32 	%r170, [%rd1];
	shl.b32 	%r171, %r170, 2;
	mov.u32 	%r172, _ZZ6kernelPfS_imiE2sD;
	add.s32 	%r173, %r172, %r171;
	ld.shared.f32 	%f166, [%r173];
	mov.b32 	%r433, 0;
	bra.uni 	$L__BB0_51;
$L__BB0_49:
	setp.ne.s32 	%p14, %r433, %r25;
	@%p14 bra 	$L__BB0_51;
	ld.local.u32 	%r155, [%rd6+-8];
	mul.lo.s32 	%r156, %r155, %r135;
	shl.b32 	%r157, %r156, 2;
	mov.u32 	%r158, _ZZ6kernelPfS_imiE2sD;
	add.s32 	%r159, %r158, %r157;
	ld.shared.f32 	%f111, [%r159];
	add.f32 	%f166, %f166, %f111;
	mov.b32 	%r160, 0;
	st.local.u32 	[%rd6+-4], %r160;
	mov.u32 	%r433, %r23;
$L__BB0_51:
	setp.lt.s32 	%p20, %r42, 1;
	@%p20 bra 	$L__BB0_38;
	setp.lt.s32 	%p21, %r135, 1;
	mul.wide.s32 	%rd39, %r433, 4;
	add.s64 	%rd8, %rd1, %rd39;
	@%p21 bra 	$L__BB0_67;
	mov.b32 	%r437, 0;
$L__BB0_54:
	setp.eq.s32 	%p56, %r433, -1;
	@%p56 bra 	$L__BB0_63;
	ld.local.u32 	%r50, [%rd8];
	setp.ge.s32 	%p57, %r50, %r135;
	mov.u32 	%r55, %r50;
	@%p57 bra 	$L__BB0_63;
$L__BB0_56:
	mov.b32 	%r440, 0;
$L__BB0_57:
	mul.wide.u32 	%rd40, %r440, 4;
	add.s64 	%rd41, %rd1, %rd40;
	ld.local.u32 	%r282, [%rd41];
	setp.eq.s32 	%p58, %r282, %r55;
	@%p58 bra 	$L__BB0_58;
	bra.uni 	$L__BB0_64;
$L__BB0_58:
	add.s32 	%r55, %r55, 1;
	setp.eq.s32 	%p62, %r55, %r135;
	@%p62 bra 	$L__BB0_63;
	bra.uni 	$L__BB0_56;
$L__BB0_59:
	ld.local.u32 	%r284, [%rd1];
	mul.lo.s32 	%r438, %r284, %r135;
$L__BB0_60:
	setp.eq.s32 	%p61, %r433, 0;
	shl.b32 	%r285, %r438, 2;
	mov.u32 	%r286, _ZZ6kernelPfS_imiE2sD;
	add.s32 	%r287, %r286, %r285;
	ld.shared.f32 	%f135, [%r287];
	sub.f32 	%f21, %f166, %f135;
	st.local.u32 	[%rd8], %r55;
	@%p61 bra 	$L__BB0_62;
	ld.local.u32 	%r288, [%rd8+-4];
	mad.lo.s32 	%r289, %r55, %r135, %r288;
	shl.b32 	%r290, %r289, 2;
	add.s32 	%r292, %r286, %r290;
	ld.shared.f32 	%f136, [%r292];
	add.f32 	%f166, %f21, %f136;
	bra.uni 	$L__BB0_63;
$L__BB0_62:
	ld.local.u32 	%r293, [%rd1];
	mul.lo.s32 	%r294, %r293, %r135;
	shl.b32 	%r295, %r294, 2;
	add.s32 	%r297, %r286, %r295;
	ld.shared.f32 	%f137, [%r297];
	add.f32 	%f166, %f21, %f137;
$L__BB0_63:
	add.s32 	%r437, %r437, 1;
	setp.eq.s32 	%p63, %r437, %r42;
	@%p63 bra 	$L__BB0_38;
	bra.uni 	$L__BB0_54;
$L__BB0_64:
	add.s32 	%r440, %r440, 1;
	setp.eq.s32 	%p59, %r440, %r135;
	@%p59 bra 	$L__BB0_65;
	bra.uni 	$L__BB0_57;
$L__BB0_65:
	setp.eq.s32 	%p60, %r433, 0;
	@%p60 bra 	$L__BB0_59;
	ld.local.u32 	%r283, [%rd8+-4];
	mad.lo.s32 	%r438, %r50, %r135, %r283;
	bra.uni 	$L__BB0_60;
$L__BB0_67:
	and.b32  	%r59, %r42, 3;
	setp.lt.u32 	%p22, %r42, 4;
	@%p22 bra 	$L__BB0_12;
	and.b32  	%r60, %r42, 2147483644;
	mov.b32 	%r441, 0;
$L__BB0_69:
	setp.eq.s32 	%p23, %r433, -1;
	@%p23 bra 	$L__BB0_77;
	ld.local.u32 	%r62, [%rd8];
	setp.ge.s32 	%p24, %r62, %r135;
	@%p24 bra 	$L__BB0_77;
	setp.ne.s32 	%p25, %r433, 0;
	@%p25 bra 	$L__BB0_73;
	ld.local.u32 	%r176, [%rd1];
	mul.lo.s32 	%r442, %r176, %r135;
	bra.uni 	$L__BB0_74;
$L__BB0_73:
	ld.local.u32 	%r175, [%rd8+-4];
	mad.lo.s32 	%r442, %r62, %r135, %r175;
$L__BB0_74:
	shl.b32 	%r177, %r442, 2;
	mov.u32 	%r178, _ZZ6kernelPfS_imiE2sD;
	add.s32 	%r179, %r178, %r177;
	ld.shared.f32 	%f114, [%r179];
	sub.f32 	%f26, %f166, %f114;
	@%p25 bra 	$L__BB0_76;
	ld.local.u32 	%r185, [%rd1];
	mul.lo.s32 	%r186, %r185, %r135;
	shl.b32 	%r187, %r186, 2;
	add.s32 	%r189, %r178, %r187;
	ld.shared.f32 	%f116, [%r189];
	add.f32 	%f166, %f26, %f116;
	bra.uni 	$L__BB0_77;
$L__BB0_76:
	ld.local.u32 	%r180, [%rd8+-4];
	mad.lo.s32 	%r181, %r62, %r135, %r180;
	shl.b32 	%r182, %r181, 2;
	add.s32 	%r184, %r178, %r182;
	ld.shared.f32 	%f115, [%r184];
	add.f32 	%f166, %f26, %f115;
$L__BB0_77:
	setp.eq.s32 	%p27, %r433, -1;
	@%p27 bra 	$L__BB0_85;
	ld.local.u32 	%r66, [%rd8];
	setp.ge.s32 	%p28, %r66, %r135;
	@%p28 bra 	$L__BB0_85;
	setp.eq.s32 	%p29, %r433, 0;
	@%p29 bra 	$L__BB0_81;
	ld.local.u32 	%r190, [%rd8+-4];
	mad.lo.s32 	%r443, %r66, %r135, %r190;
	bra.uni 	$L__BB0_82;
$L__BB0_81:
	ld.local.u32 	%r191, [%rd1];
	mul.lo.s32 	%r443, %r191, %r135;
$L__BB0_82:
	shl.b32 	%r192, %r443, 2;
	mov.u32 	%r193, _ZZ6kernelPfS_imiE2sD;
	add.s32 	%r194, %r193, %r192;
	ld.shared.f32 	%f117, [%r194];
	sub.f32 	%f30, %f166, %f117;
	@%p29 bra 	$L__BB0_84;
	ld.local.u32 	%r195, [%rd8+-4];
	mad.lo.s32 	%r196, %r66, %r135, %r195;
	shl.b32 	%r197, %r196, 2;
	add.s32 	%r199, %r193, %r197;
	ld.shared.f32 	%f118, [%r199];
	add.f32 	%f166, %f30, %f118;
	bra.uni 	$L__BB0_85;
$L__BB0_84:
	ld.local.u32 	%r200, [%rd1];
	mul.lo.s32 	%r201, %r200, %r135;
	shl.b32 	%r202, %r201, 2;
	add.s32 	%r204, %r193, %r202;
	ld.shared.f32 	%f119, [%r204];
	add.f32 	%f166, %f30, %f119;
$L__BB0_85:
	setp.eq.s32 	%p31, %r433, -1;
	@%p31 bra 	$L__BB0_93;
	ld.local.u32 	%r70, [%rd8];
	setp.ge.s32 	%p32, %r70, %r135;
	@%p32 bra 	$L__BB0_93;
	setp.eq.s32 	%p33, %r433, 0;
	@%p33 bra 	$L__BB0_89;
	ld.local.u32 	%r205, [%rd8+-4];
	mad.lo.s32 	%r444, %r70, %r135, %r205;
	bra.uni 	$L__BB0_90;
$L__BB0_89:
	ld.local.u32 	%r206, [%rd1];
	mul.lo.s32 	%r444, %r206, %r135;
$L__BB0_90:
	shl.b32 	%r207, %r444, 2;
	mov.u32 	%r208, _ZZ6kernelPfS_imiE2sD;
	add.s32 	%r209, %r208, %r207;
	ld.shared.f32 	%f120, [%r209];
	sub.f32 	%f34, %f166, %f120;
	@%p33 bra 	$L__BB0_92;
	ld.local.u32 	%r210, [%rd8+-4];
	mad.lo.s32 	%r211, %r70, %r135, %r210;
	shl.b32 	%r212, %r211, 2;
	add.s32 	%r214, %r208, %r212;
	ld.shared.f32 	%f121, [%r214];
	add.f32 	%f166, %f34, %f121;
	bra.uni 	$L__BB0_93;
$L__BB0_92:
	ld.local.u32 	%r215, [%rd1];
	mul.lo.s32 	%r216, %r215, %r135;
	shl.b32 	%r217, %r216, 2;
	add.s32 	%r219, %r208, %r217;
	ld.shared.f32 	%f122, [%r219];
	add.f32 	%f166, %f34, %f122;
$L__BB0_93:
	setp.eq.s32 	%p35, %r433, -1;
	@%p35 bra 	$L__BB0_101;
	ld.local.u32 	%r74, [%rd8];
	setp.ge.s32 	%p36, %r74, %r135;
	@%p36 bra 	$L__BB0_101;
	setp.eq.s32 	%p37, %r433, 0;
	@%p37 bra 	$L__BB0_97;
	ld.local.u32 	%r220, [%rd8+-4];
	mad.lo.s32 	%r445, %r74, %r135, %r220;
	bra.uni 	$L__BB0_98;
$L__BB0_97:
	ld.local.u32 	%r221, [%rd1];
	mul.lo.s32 	%r445, %r221, %r135;
$L__BB0_98:
	shl.b32 	%r222, %r445, 2;
	mov.u32 	%r223, _ZZ6kernelPfS_imiE2sD;
	add.s32 	%r224, %r223, %r222;
	ld.shared.f32 	%f123, [%r224];
	sub.f32 	%f38, %f166, %f123;
	@%p37 bra 	$L__BB0_100;
	ld.local.u32 	%r225, [%rd8+-4];
	mad.lo.s32 	%r226, %r74, %r135, %r225;
	shl.b32 	%r227, %r226, 2;
	add.s32 	%r229, %r223, %r227;
	ld.shared.f32 	%f124, [%r229];
	add.f32 	%f166, %f38, %f124;
	bra.uni 	$L__BB0_101;
$L__BB0_100:
	ld.local.u32 	%r230, [%rd1];
	mul.lo.s32 	%r231, %r230, %r135;
	shl.b32 	%r232, %r231, 2;
	add.s32 	%r234, %r223, %r232;
	ld.shared.f32 	%f125, [%r234];
	add.f32 	%f166, %f38, %f125;
$L__BB0_101:
	add.s32 	%r441, %r441, 4;
	setp.eq.s32 	%p39, %r441, %r60;
	@%p39 bra 	$L__BB0_12;
	bra.uni 	$L__BB0_69;
$L__BB0_102:
	add.s32 	%r80, %r135, -2;
	setp.gt.s32 	%p65, %r135, 1;
	mov.u32 	%r447, %r433;
	@%p65 bra 	$L__BB0_103;
	bra.uni 	$L__BB0_115;
$L__BB0_103:
	mul.wide.u32 	%rd42, %r80, 4;
	add.s64 	%rd9, %rd1, %rd42;
	mov.u32 	%r447, %r433;
$L__BB0_104:
	setp.lt.s32 	%p69, %r447, %r80;
	@%p69 bra 	$L__BB0_114;
	setp.eq.s32 	%p70, %r447, %r80;
	@%p70 bra 	$L__BB0_106;
	bra.uni 	$L__BB0_113;
$L__BB0_106:
	ld.local.u32 	%r304, [%rd9];
	mul.lo.s32 	%r305, %r304, %r135;
	shl.b32 	%r306, %r305, 2;
	mov.u32 	%r307, _ZZ6kernelPfS_imiE2sD;
	add.s32 	%r308, %r307, %r306;
	ld.shared.f32 	%f139, [%r308];
	add.f32 	%f166, %f166, %f139;
	mov.b32 	%r309, 0;
	st.local.u32 	[%rd6+-4], %r309;
	mov.u32 	%r447, %r23;
	bra.uni 	$L__BB0_104;
$L__BB0_107:
	mov.b32 	%r449, 0;
$L__BB0_108:
	mul.wide.u32 	%rd43, %r449, 4;
	add.s64 	%rd44, %rd1, %rd43;
	ld.local.u32 	%r312, [%rd44];
	setp.eq.s32 	%p71, %r312, %r83;
	@%p71 bra 	$L__BB0_112;
	add.s32 	%r449, %r449, 1;
	setp.eq.s32 	%p72, %r449, %r135;
	@%p72 bra 	$L__BB0_110;
	bra.uni 	$L__BB0_108;
$L__BB0_110:
	mul.wide.s32 	%rd45, %r447, 4;
	add.s64 	%rd10, %rd1, %rd45;
	st.local.u32 	[%rd10+4], %r83;
	setp.eq.s32 	%p73, %r447, -1;
	@%p73 bra 	$L__BB0_194;
	add.s32 	%r447, %r447, 1;
	ld.local.u32 	%r313, [%rd10];
	mad.lo.s32 	%r314, %r313, %r135, %r83;
	shl.b32 	%r315, %r314, 2;
	mov.u32 	%r316, _ZZ6kernelPfS_imiE2sD;
	add.s32 	%r317, %r316, %r315;
	ld.shared.f32 	%f140, [%r317];
	add.f32 	%f166, %f166, %f140;
	bra.uni 	$L__BB0_104;
$L__BB0_112:
	add.s32 	%r83, %r83, 1;
	setp.ne.s32 	%p74, %r83, %r135;
	@%p74 bra 	$L__BB0_107;
$L__BB0_113:
	setp.ge.s32 	%p75, %r447, %r80;
	@%p75 bra 	$L__BB0_117;
$L__BB0_114:
	mov.b32 	%r83, 1;
	bra.uni 	$L__BB0_107;
$L__BB0_115:
	setp.lt.s32 	%p66, %r433, %r80;
	setp.ne.s32 	%p67, %r447, %r80;
	or.pred  	%p68, %p66, %p67;
	@%p68 bra 	$L__BB0_117;
	ld.local.u32 	%r298, [%rd6+-8];
	mul.lo.s32 	%r299, %r298, %r135;
	shl.b32 	%r300, %r299, 2;
	mov.u32 	%r301, _ZZ6kernelPfS_imiE2sD;
	add.s32 	%r302, %r301, %r300;
	ld.shared.f32 	%f138, [%r302];
	add.f32 	%f166, %f166, %f138;
	mov.b32 	%r303, 0;
	st.local.u32 	[%rd6+-4], %r303;
	mov.u32 	%r447, %r23;
	bra.uni 	$L__BB0_115;
$L__BB0_117:
	setp.eq.s32 	%p76, %r447, -1;
	setp.eq.s32 	%p77, %r447, %r136;
	or.pred  	%p78, %p76, %p77;
	@%p78 bra 	$L__BB0_167;
	setp.lt.s32 	%p79, %r135, 2;
	@%p79 bra 	$L__BB0_150;
	neg.s32 	%r89, %r135;
	mov.f32 	%f187, %f166;
$L__BB0_120:
	mov.u32 	%r90, %r447;
	setp.eq.s32 	%p111, %r90, 0;
	mul.wide.s32 	%rd50, %r90, 4;
	add.s64 	%rd11, %rd1, %rd50;
	mov.f32 	%f182, 0f00000000;
	@%p111 bra 	$L__BB0_122;
	ld.local.u32 	%r378, [%rd11];
	ld.local.u32 	%r379, [%rd11+-4];
	mad.lo.s32 	%r380, %r378, %r135, %r379;
	shl.b32 	%r381, %r380, 2;
	mov.u32 	%r382, _ZZ6kernelPfS_imiE2sD;
	add.s32 	%r383, %r382, %r381;
	ld.shared.f32 	%f154, [%r383];
	sub.f32 	%f182, %f187, %f154;
$L__BB0_122:
	setp.eq.s32 	%p112, %r90, 0;
	mov.b32 	%r384, -1;
	st.local.u32 	[%rd11], %r384;
	mov.u32 	%r447, %r384;
	mov.f32 	%f187, %f182;
	@%p112 bra 	$L__BB0_137;
	add.s32 	%r462, %r90, -1;
	mov.f32 	%f187, %f182;
$L__BB0_124:
	mov.u32 	%r447, %r462;
	mul.wide.s32 	%rd51, %r447, 4;
	add.s64 	%rd12, %rd1, %rd51;
	ld.local.u32 	%r94, [%rd12];
	setp.ge.s32 	%p114, %r94, %r135;
	mov.pred 	%p141, 0;
	mov.u32 	%r100, %r94;
	@%p114 bra 	$L__BB0_132;
$L__BB0_125:
	mov.u64 	%rd58, %rd1;
	mov.u32 	%r459, %r89;
$L__BB0_126:
	ld.local.u32 	%r385, [%rd58];
	setp.eq.s32 	%p115, %r385, %r100;
	@%p115 bra 	$L__BB0_127;
	bra.uni 	$L__BB0_138;
$L__BB0_127:
	add.s32 	%r100, %r100, 1;
	setp.eq.s32 	%p122, %r100, %r135;
	@%p122 bra 	$L__BB0_132;
	bra.uni 	$L__BB0_125;
$L__BB0_128:
	ld.local.u32 	%r387, [%rd1];
	mul.lo.s32 	%r455, %r387, %r135;
$L__BB0_129:
	setp.eq.s32 	%p118, %r447, 0;
	shl.b32 	%r388, %r455, 2;
	mov.u32 	%r389, _ZZ6kernelPfS_imiE2sD;
	add.s32 	%r390, %r389, %r388;
	ld.shared.f32 	%f155, [%r390];
	sub.f32 	%f58, %f187, %f155;
	st.local.u32 	[%rd12], %r100;
	@%p118 bra 	$L__BB0_131;
	ld.local.u32 	%r391, [%rd12+-4];
	mad.lo.s32 	%r392, %r100, %r135, %r391;
	shl.b32 	%r393, %r392, 2;
	add.s32 	%r395, %r389, %r393;
	ld.shared.f32 	%f156, [%r395];
	add.f32 	%f187, %f58, %f156;
	mov.pred 	%p141, -1;
	bra.uni 	$L__BB0_132;
$L__BB0_131:
	ld.local.u32 	%r396, [%rd1];
	mul.lo.s32 	%r397, %r396, %r135;
	shl.b32 	%r398, %r397, 2;
	add.s32 	%r400, %r389, %r398;
	ld.shared.f32 	%f157, [%r400];
	add.f32 	%f187, %f58, %f157;
	mov.pred 	%p141, -1;
$L__BB0_132:
	not.pred 	%p123, %p141;
	@%p123 bra 	$L__BB0_137;
	setp.ge.s32 	%p124, %r447, %r80;
	mov.u32 	%r462, %r447;
	@%p124 bra 	$L__BB0_134;
	bra.uni 	$L__BB0_141;
$L__BB0_134:
	setp.ne.s32 	%p130, %r462, %r80;
	@%p130 bra 	$L__BB0_136;
	ld.local.u32 	%r414, [%rd6+-8];
	mul.lo.s32 	%r415, %r414, %r135;
	shl.b32 	%r416, %r415, 2;
	mov.u32 	%r417, _ZZ6kernelPfS_imiE2sD;
	add.s32 	%r418, %r417, %r416;
	ld.shared.f32 	%f159, [%r418];
	add.f32 	%f187, %f187, %f159;
	mov.b32 	%r419, 0;
	st.local.u32 	[%rd6+-4], %r419;
	mov.u32 	%r462, %r23;
$L__BB0_136:
	setp.lt.f32 	%p131, %f187, %f166;
	selp.f32 	%f166, %f187, %f166, %p131;
	setp.eq.s32 	%p132, %r462, -1;
	mov.u32 	%r447, %r384;
	@%p132 bra 	$L__BB0_137;
	bra.uni 	$L__BB0_124;
$L__BB0_137:
	setp.ne.s32 	%p133, %r447, -1;
	setp.ne.s32 	%p134, %r447, %r136;
	and.pred  	%p135, %p133, %p134;
	@%p135 bra 	$L__BB0_120;
	bra.uni 	$L__BB0_167;
$L__BB0_138:
	add.s32 	%r459, %r459, 1;
	setp.eq.s32 	%p116, %r459, 0;
	add.s64 	%rd58, %rd58, 4;
	@%p116 bra 	$L__BB0_139;
	bra.uni 	$L__BB0_126;
$L__BB0_139:
	setp.eq.s32 	%p117, %r447, 0;
	@%p117 bra 	$L__BB0_128;
	ld.local.u32 	%r386, [%rd12+-4];
	mad.lo.s32 	%r455, %r94, %r135, %r386;
	bra.uni 	$L__BB0_129;
$L__BB0_141:
	mov.b32 	%r460, 1;
$L__BB0_142:
	mov.b32 	%r461, 0;
$L__BB0_143:
	mul.wide.u32 	%rd52, %r461, 4;
	add.s64 	%rd53, %rd1, %rd52;
	ld.local.u32 	%r403, [%rd53];
	setp.eq.s32 	%p125, %r403, %r460;
	@%p125 bra 	$L__BB0_148;
	add.s32 	%r461, %r461, 1;
	setp.ne.s32 	%p126, %r461, %r135;
	@%p126 bra 	$L__BB0_143;
	mul.wide.s32 	%rd54, %r462, 4;
	add.s64 	%rd15, %rd1, %rd54;
	st.local.u32 	[%rd15+4], %r460;
	setp.eq.s32 	%p127, %r462, -1;
	@%p127 bra 	$L__BB0_147;
	add.s32 	%r462, %r462, 1;
	ld.local.u32 	%r404, [%rd15];
	mad.lo.s32 	%r405, %r404, %r135, %r460;
	shl.b32 	%r406, %r405, 2;
	mov.u32 	%r407, _ZZ6kernelPfS_imiE2sD;
	add.s32 	%r408, %r407, %r406;
	ld.shared.f32 	%f158, [%r408];
	add.f32 	%f187, %f187, %f158;
	bra.uni 	$L__BB0_149;
$L__BB0_147:
	ld.local.u32 	%r410, [%rd1];
	shl.b32 	%r411, %r410, 2;
	mov.u32 	%r412, _ZZ6kernelPfS_imiE2sD;
	add.s32 	%r413, %r412, %r411;
	ld.shared.f32 	%f187, [%r413];
	mov.b32 	%r462, 0;
	bra.uni 	$L__BB0_149;
$L__BB0_148:
	add.s32 	%r460, %r460, 1;
	setp.ne.s32 	%p128, %r460, %r135;
	@%p128 bra 	$L__BB0_142;
$L__BB0_149:
	setp.lt.s32 	%p129, %r462, %r80;
	@%p129 bra 	$L__BB0_141;
	bra.uni 	$L__BB0_134;
$L__BB0_150:
	setp.eq.s32 	%p80, %r135, 1;
	mov.f32 	%f201, %f166;
	@%p80 bra 	$L__BB0_151;
	bra.uni 	$L__BB0_179;
$L__BB0_151:
	mov.f32 	%f198, %f166;
$L__BB0_152:
	mov.u32 	%r111, %r447;
	setp.eq.s32 	%p93, %r111, 0;
	mul.wide.s32 	%rd48, %r111, 4;
	add.s64 	%rd16, %rd1, %rd48;
	mov.f32 	%f193, 0f00000000;
	@%p93 bra 	$L__BB0_154;
	ld.local.u32 	%r352, [%rd16];
	ld.local.u32 	%r353, [%rd16+-4];
	add.s32 	%r354, %r352, %r353;
	shl.b32 	%r355, %r354, 2;
	mov.u32 	%r356, _ZZ6kernelPfS_imiE2sD;
	add.s32 	%r357, %r356, %r355;
	ld.shared.f32 	%f148, [%r357];
	sub.f32 	%f193, %f198, %f148;
$L__BB0_154:
	setp.eq.s32 	%p94, %r111, 0;
	mov.b32 	%r358, -1;
	st.local.u32 	[%rd16], %r358;
	mov.u32 	%r447, %r358;
	mov.f32 	%f198, %f193;
	@%p94 bra 	$L__BB0_166;
	add.s32 	%r465, %r111, -1;
	mov.f32 	%f198, %f193;
$L__BB0_156:
	mov.u32 	%r447, %r465;
	mul.wide.s32 	%rd49, %r447, 4;
	add.s64 	%rd17, %rd1, %rd49;
	ld.local.u32 	%r115, [%rd17];
	setp.gt.s32 	%p96, %r115, 0;
	mov.pred 	%p142, 0;
	@%p96 bra 	$L__BB0_162;
	ld.local.u32 	%r466, [%rd1];
	add.s32 	%r117, %r466, 1;
	mov.u32 	%r468, %r115;
	bra.uni 	$L__BB0_176;
$L__BB0_158:
	ld.local.u32 	%r359, [%rd17+-4];
	add.s32 	%r466, %r115, %r359;
$L__BB0_159:
	setp.eq.s32 	%p99, %r447, 0;
	shl.b32 	%r360, %r466, 2;
	mov.u32 	%r361, _ZZ6kernelPfS_imiE2sD;
	add.s32 	%r362, %r361, %r360;
	ld.shared.f32 	%f149, [%r362];
	sub.f32 	%f78, %f198, %f149;
	st.local.u32 	[%rd17], %r468;
	@%p99 bra 	$L__BB0_161;
	ld.local.u32 	%r363, [%rd17+-4];
	add.s32 	%r364, %r468, %r363;
	shl.b32 	%r365, %r364, 2;
	add.s32 	%r367, %r361, %r365;
	ld.shared.f32 	%f150, [%r367];
	add.f32 	%f198, %f78, %f150;
	mov.pred 	%p142, -1;
	bra.uni 	$L__BB0_162;
$L__BB0_161:
	ld.local.u32 	%r368, [%rd1];
	shl.b32 	%r369, %r368, 2;
	add.s32 	%r371, %r361, %r369;
	ld.shared.f32 	%f151, [%r371];
	add.f32 	%f198, %f78, %f151;
	mov.pred 	%p142, -1;
$L__BB0_162:
	not.pred 	%p104, %p142;
	@%p104 bra 	$L__BB0_166;
	setp.ne.s32 	%p105, %r447, %r80;
	mov.u32 	%r465, %r447;
	@%p105 bra 	$L__BB0_165;
	ld.local.u32 	%r372, [%rd6+-8];
	shl.b32 	%r373, %r372, 2;
	mov.u32 	%r374, _ZZ6kernelPfS_imiE2sD;
	add.s32 	%r375, %r374, %r373;
	ld.shared.f32 	%f152, [%r375];
	add.f32 	%f198, %f198, %f152;
	mov.b32 	%r376, 0;
	st.local.u32 	[%rd6+-4], %r376;
	mov.u32 	%r465, %r23;
$L__BB0_165:
	setp.lt.f32 	%p106, %f198, %f166;
	selp.f32 	%f166, %f198, %f166, %p106;
	setp.eq.s32 	%p107, %r465, -1;
	mov.u32 	%r447, %r358;
	@%p107 bra 	$L__BB0_166;
	bra.uni 	$L__BB0_156;
$L__BB0_166:
	setp.ne.s32 	%p108, %r447, -1;
	setp.ne.s32 	%p109, %r447, %r136;
	and.pred  	%p110, %p108, %p109;
	@%p110 bra 	$L__BB0_152;
$L__BB0_167:
	shl.b32 	%r421, %r1, 2;
	mov.u32 	%r422, _ZZ6kernelPfS_imiE4buff;
	add.s32 	%r131, %r422, %r421;
	st.shared.f32 	[%r131], %f166;
	bar.sync 	0;
	setp.eq.s32 	%p136, %r474, 1;
	@%p136 bra 	$L__BB0_172;
$L__BB0_168:
	shr.u32 	%r133, %r474, 1;
	setp.ge.u32 	%p137, %r1, %r133;
	mov.b32 	%r474, 1;
	@%p137 bra 	$L__BB0_171;
	shl.b32 	%r424, %r133, 2;
	add.s32 	%r425, %r131, %r424;
	ld.shared.f32 	%f101, [%r425];
	ld.shared.f32 	%f160, [%r131];
	setp.geu.f32 	%p138, %f101, %f160;
	mov.u32 	%r474, %r133;
	@%p138 bra 	$L__BB0_171;
	st.shared.f32 	[%r131], %f101;
$L__BB0_171:
	bar.sync 	0;
	setp.ne.s32 	%p139, %r474, 1;
	@%p139 bra 	$L__BB0_168;
$L__BB0_172:
	bar.sync 	0;
	setp.ne.s32 	%p140, %r1, 0;
	@%p140 bra 	$L__BB0_174;
	ld.shared.f32 	%f161, [_ZZ6kernelPfS_imiE4buff];
	cvta.to.global.u64 	%rd55, %rd20;
	mul.wide.u32 	%rd56, %r22, 4;
	add.s64 	%rd57, %rd55, %rd56;
	st.global.f32 	[%rd57], %f161;
$L__BB0_174:
	ret;
$L__BB0_175:
	setp.eq.s32 	%p103, %r117, 1;
	mov.u32 	%r468, %r117;
	@%p103 bra 	$L__BB0_162;
$L__BB0_176:
	setp.eq.s32 	%p97, %r466, %r468;
	@%p97 bra 	$L__BB0_175;
	setp.eq.s32 	%p98, %r447, 0;
	@%p98 bra 	$L__BB0_159;
	bra.uni 	$L__BB0_158;
$L__BB0_178:
	setp.eq.s32 	%p90, %r447, -1;
	setp.eq.s32 	%p91, %r447, %r136;
	or.pred  	%p92, %p90, %p91;
	@%p92 bra 	$L__BB0_167;
$L__BB0_179:
	mov.u32 	%r123, %r447;
	setp.eq.s32 	%p81, %r123, 0;
	mul.wide.s32 	%rd46, %r123, 4;
	add.s64 	%rd18, %rd1, %rd46;
	mov.f32 	%f204, 0f00000000;
	@%p81 bra 	$L__BB0_181;
	ld.local.u32 	%r323, [%rd18];
	ld.local.u32 	%r324, [%rd18+-4];
	mad.lo.s32 	%r325, %r323, %r135, %r324;
	shl.b32 	%r326, %r325, 2;
	mov.u32 	%r327, _ZZ6kernelPfS_imiE2sD;
	add.s32 	%r328, %r327, %r326;
	ld.shared.f32 	%f142, [%r328];
	sub.f32 	%f204, %f201, %f142;
$L__BB0_181:
	setp.eq.s32 	%p82, %r123, 0;
	mov.b32 	%r329, -1;
	st.local.u32 	[%rd18], %r329;
	mov.u32 	%r447, %r329;
	mov.f32 	%f201, %f204;
	@%p82 bra 	$L__BB0_178;
	add.s32 	%r471, %r123, -1;
	mov.f32 	%f201, %f204;
$L__BB0_183:
	mov.u32 	%r447, %r471;
	mul.wide.s32 	%rd47, %r447, 4;
	add.s64 	%rd19, %rd1, %rd47;
	ld.local.u32 	%r126, [%rd19];
	setp.ge.s32 	%p83, %r126, %r135;
	@%p83 bra 	$L__BB0_190;
	setp.ne.s32 	%p84, %r447, 0;
	@%p84 bra 	$L__BB0_186;
	ld.local.u32 	%r331, [%rd1];
	mul.lo.s32 	%r472, %r331, %r135;
	bra.uni 	$L__BB0_187;
$L__BB0_186:
	ld.local.u32 	%r330, [%rd19+-4];
	mad.lo.s32 	%r472, %r126, %r135, %r330;
$L__BB0_187:
	setp.ne.s32 	%p85, %r447, 0;
	shl.b32 	%r332, %r472, 2;
	mov.u32 	%r333, _ZZ6kernelPfS_imiE2sD;
	add.s32 	%r334, %r333, %r332;
	ld.shared.f32 	%f143, [%r334];
	sub.f32 	%f93, %f201, %f143;
	@%p85 bra 	$L__BB0_189;
	ld.local.u32 	%r340, [%rd1];
	mul.lo.s32 	%r341, %r340, %r135;
	shl.b32 	%r342, %r341, 2;
	add.s32 	%r344, %r333, %r342;
	ld.shared.f32 	%f145, [%r344];
	add.f32 	%f201, %f93, %f145;
	bra.uni 	$L__BB0_190;
$L__BB0_189:
	ld.local.u32 	%r335, [%rd19+-4];
	mad.lo.s32 	%r336, %r126, %r135, %r335;
	shl.b32 	%r337, %r336, 2;
	add.s32 	%r339, %r333, %r337;
	ld.shared.f32 	%f144, [%r339];
	add.f32 	%f201, %f93, %f144;
$L__BB0_190:
	setp.ge.s32 	%p86, %r126, %r135;
	@%p86 bra 	$L__BB0_178;
	setp.ne.s32 	%p87, %r447, %r80;
	mov.u32 	%r471, %r447;
	@%p87 bra 	$L__BB0_193;
	ld.local.u32 	%r345, [%rd6+-8];
	mul.lo.s32 	%r346, %r345, %r135;
	shl.b32 	%r347, %r346, 2;
	mov.u32 	%r348, _ZZ6kernelPfS_imiE2sD;
	add.s32 	%r349, %r348, %r347;
	ld.shared.f32 	%f146, [%r349];
	add.f32 	%f201, %f201, %f146;
	mov.b32 	%r350, 0;
	st.local.u32 	[%rd6+-4], %r350;
	mov.u32 	%r471, %r23;
$L__BB0_193:
	setp.lt.f32 	%p88, %f201, %f166;
	selp.f32 	%f166, %f201, %f166, %p88;
	setp.eq.s32 	%p89, %r471, -1;
	mov.u32 	%r447, %r329;
	@%p89 bra 	$L__BB0_178;
	bra.uni 	$L__BB0_183;
$L__BB0_194:
	ld.local.u32 	%r319, [%rd1];
	shl.b32 	%r320, %r319, 2;
	mov.u32 	%r321, _ZZ6kernelPfS_imiE2sD;
	add.s32 	%r322, %r321, %r320;
	ld.shared.f32 	%f166, [%r322];
	mov.b32 	%r447, 0;
	bra.uni 	$L__BB0_104;

}


// ===== COMPILED SASS (sm_100) =====

	.target	sm_100

	.elftype	@"ET_EXEC"


//--------------------- .note.nv.tkinfo           --------------------------
	.section	.note.nv.tkinfo,"",@"SHT_NOTE"
	.sectionflags	@"SHF_NOTE_NV_TKINFO"
	.tkinfo
        /*0018*/ 	.word	0x00000002
        /*0030*/ 	.string	""
        /*0030*/ 	.string	"ptxas"
        /*0030*/ 	.string	"Cuda compilation tools, release 13.0, V13.0.88"
        /*0030*/ 	.string	"Build cuda_13.0.r13.0/compiler.36424714_0"
        /*0030*/ 	.string	"-arch sm_100 -m 64 "



//--------------------- .note.nv.cuinfo           --------------------------
	.section	.note.nv.cuinfo,"",@"SHT_NOTE"
	.sectionflags	@"SHF_NOTE_NV_CUINFO"
        /*0018*/ 	.short	0x0002
        /*001a*/ 	.short	0x0064
        /*001c*/ 	.short	0x0082
	.zero		2


//--------------------- .nv.info                  --------------------------
	.section	.nv.info,"",@"SHT_CUDA_INFO"
	.align	4


	//----- nvinfo : EIATTR_REGCOUNT
	.align		4
        /*0000*/ 	.byte	0x04, 0x2f
        /*0002*/ 	.short	(.L_1 - .L_0)
	.align		4
.L_0:
        /*0004*/ 	.word	index@(_Z6kernelPfS_imi)
        /*0008*/ 	.word	0x0000001e


	//----- nvinfo : EIATTR_FRAME_SIZE
	.align		4
.L_1:
        /*000c*/ 	.byte	0x04, 0x11
        /*000e*/ 	.short	(.L_3 - .L_2)
	.align		4
.L_2:
        /*0010*/ 	.word	index@(_Z6kernelPfS_imi)
        /*0014*/ 	.word	0x00000058


	//----- nvinfo : EIATTR_MIN_STACK_SIZE
	.align		4
.L_3:
        /*0018*/ 	.byte	0x04, 0x12
        /*001a*/ 	.short	(.L_5 - .L_4)
	.align		4
.L_4:
        /*001c*/ 	.word	index@(_Z6kernelPfS_imi)
        /*0020*/ 	.word	0x00000058
.L_5:


//--------------------- .nv.compat                --------------------------
	.section	.nv.compat,"",@"SHT_CUDA_COMPAT_INFO"
	.align	4
        /*0000*/ 	.byte	0x02, 0x09, 0x00, 0x00, 0x02, 0x02, 0x01, 0x00, 0x02, 0x05, 0x05, 0x00, 0x03, 0x07, 0x01, 0x01
        /*0010*/ 	.byte	0x02, 0x03, 0x00, 0x00, 0x02, 0x06, 0x01, 0x00, 0x04, 0x0b, 0x08, 0x00, 0x09, 0x00, 0x00, 0x00
        /*0020*/ 	.byte	0x00, 0x00, 0x00, 0x00


//--------------------- .nv.info._Z6kernelPfS_imi --------------------------
	.section	.nv.info._Z6kernelPfS_imi,"",@"SHT_CUDA_INFO"
	.sectionflags	@""
	.align	4


	//----- nvinfo : EIATTR_CUDA_API_VERSION
	.align		4
        /*0000*/ 	.byte	0x04, 0x37
        /*0002*/ 	.short	(.L_7 - .L_6)
.L_6:
        /*0004*/ 	.word	0x00000082


	//----- nvinfo : EIATTR_KPARAM_INFO
	.align		4
.L_7:
        /*0008*/ 	.byte	0x04, 0x17
        /*000a*/ 	.short	(.L_9 - .L_8)
.L_8:
        /*000c*/ 	.word	0x00000000
        /*0010*/ 	.short	0x0004
        /*0012*/ 	.short	0x0020
        /*0014*/ 	.byte	0x00, 0xf0, 0x11, 0x00


	//----- nvinfo : EIATTR_KPARAM_INFO
	.align		4
.L_9:
        /*0018*/ 	.byte	0x04, 0x17
        /*001a*/ 	.short	(.L_11 - .L_10)
.L_10:
        /*001c*/ 	.word	0x00000000
        /*0020*/ 	.short	0x0003
        /*0022*/ 	.short	0x0018
        /*0024*/ 	.byte	0x00, 0xf0, 0x21, 0x00


	//----- nvinfo : EIATTR_KPARAM_INFO
	.align		4
.L_11:
        /*0028*/ 	.byte	0x04, 0x17
        /*002a*/ 	.short	(.L_13 - .L_12)
.L_12:
        /*002c*/ 	.word	0x00000000
        /*0030*/ 	.short	0x0002
        /*0032*/ 	.short	0x0010
        /*0034*/ 	.byte	0x00, 0xf0, 0x11, 0x00


	//----- nvinfo : EIATTR_KPARAM_INFO
	.align		4
.L_13:
        /*0038*/ 	.byte	0x04, 0x17
        /*003a*/ 	.short	(.L_15 - .L_14)
.L_14:
        /*003c*/ 	.word	0x00000000
        /*0040*/ 	.short	0x0001
        /*0042*/ 	.short	0x0008
        /*0044*/ 	.byte	0x00, 0xf5, 0x21, 0x00


	//----- nvinfo : EIATTR_KPARAM_INFO
	.align		4
.L_15:
        /*0048*/ 	.byte	0x04, 0x17
        /*004a*/ 	.short	(.L_17 - .L_16)
.L_16:
        /*004c*/ 	.word	0x00000000
        /*0050*/ 	.short	0x0000
        /*0052*/ 	.short	0x0000
        /*0054*/ 	.byte	0x00, 0xf5, 0x21, 0x00


	//----- nvinfo : EIATTR_SPARSE_MMA_MASK
	.align		4
.L_17:
        /*0058*/ 	.byte	0x03, 0x50
        /*005a*/ 	.short	0x0000


	//----- nvinfo : EIATTR_MAXREG_COUNT
	.align		4
        /*005c*/ 	.byte	0x03, 0x1b
        /*005e*/ 	.short	0x00ff


	//----- nvinfo : EIATTR_NUM_BARRIERS
	.align		4
        /*0060*/ 	.byte	0x02, 0x4c
        /*0062*/ 	.byte	0x01
	.zero		1


	//----- nvinfo : EIATTR_MERCURY_ISA_VERSION
	.align		4
        /*0064*/ 	.byte	0x03, 0x5f
        /*0066*/ 	.short	0x0101


	//----- nvinfo : EIATTR_VRC_CTA_INIT_COUNT
	.align		4
        /*0068*/ 	.byte	0x02, 0x4a
	.zero		1
	.zero		1


	//----- nvinfo : EIATTR_EXIT_INSTR_OFFSETS
	.align		4
        /*006c*/ 	.byte	0x04, 0x1c
        /*006e*/ 	.short	(.L_19 - .L_18)


	//   ....[0]....
.L_18:
        /*0070*/ 	.word	0x00003c80


	//   ....[1]....
        /*0074*/ 	.word	0x00003d00


	//----- nvinfo : EIATTR_CRS_STACK_SIZE
	.align		4
.L_19:
        /*0078*/ 	.byte	0x04, 0x1e
        /*007a*/ 	.short	(.L_21 - .L_20)
.L_20:
        /*007c*/ 	.word	0x00000000


	//----- nvinfo : EIATTR_CBANK_PARAM_SIZE
	.align		4
.L_21:
        /*0080*/ 	.byte	0x03, 0x19
        /*0082*/ 	.short	0x0024


	//----- nvinfo : EIATTR_PARAM_CBANK
	.align		4
        /*0084*/ 	.byte	0x04, 0x0a
        /*0086*/ 	.short	(.L_23 - .L_22)
	.align		4
.L_22:
        /*0088*/ 	.word	index@(.nv.constant0._Z6kernelPfS_imi)
        /*008c*/ 	.short	0x0380
        /*008e*/ 	.short	0x0024


	//----- nvinfo : EIATTR_SW_WAR
	.align		4
.L_23:
        /*0090*/ 	.byte	0x04, 0x36
        /*0092*/ 	.short	(.L_25 - .L_24)
.L_24:
        /*0094*/ 	.word	0x00000008
.L_25:


//--------------------- .nv.callgraph             --------------------------
	.section	.nv.callgraph,"",@"SHT_CUDA_CALLGRAPH"
	.align	4
	.sectionentsize	8
	.align		4
        /*0000*/ 	.word	0x00000000
	.align		4
        /*0004*/ 	.word	0xffffffff
	.align		4
        /*0008*/ 	.word	0x00000000
	.align		4
        /*000c*/ 	.word	0xfffffffe
	.align		4
        /*0010*/ 	.word	0x00000000
	.align		4
        /*0014*/ 	.word	0xfffffffd
	.align		4
        /*0018*/ 	.word	0x00000000
	.align		4
        /*001c*/ 	.word	0xfffffffc


//--------------------- .text._Z6kernelPfS_imi    --------------------------
	.section	.text._Z6kernelPfS_imi,"ax",@progbits
	.align	128
        .global         _Z6kernelPfS_imi
        .type           _Z6kernelPfS_imi,@function
        .size           _Z6kernelPfS_imi,(.L_x_103 - _Z6kernelPfS_imi)
        .other          _Z6kernelPfS_imi,@"STO_CUDA_ENTRY STV_DEFAULT"
_Z6kernelPfS_imi:
.text._Z6kernelPfS_imi:
[----:B------:R-:W0:Y:S01]  /*0000*/  LDC R1, c[0x0][0x37c] ;  /* 0x0000df00ff017b82 */ /* 0x000e220000000800 */
[----:B------:R-:W1:Y:S01]  /*0010*/  LDCU UR4, c[0x0][0x390] ;  /* 0x00007200ff0477ac */ /* 0x000e620008000800 */
[----:B------:R-:W2:Y:S06]  /*0020*/  S2R R10, SR_TID.X ;  /* 0x00000000000a7919 */ /* 0x000eac0000002100 */
[----:B------:R-:W3:Y:S01]  /*0030*/  LDC R9, c[0x0][0x360] ;  /* 0x0000d800ff097b82 */ /* 0x000ee20000000800 */
[----:B------:R-:W-:Y:S01]  /*0040*/  BSSY.RECONVERGENT B0, `(.L_x_0) ;  /* 0x000009b000007945 */ /* 0x000fe20003800200 */
[----:B------:R-:W4:Y:S01]  /*0050*/  LDCU.64 UR6, c[0x0][0x358] ;  /* 0x00006b00ff0677ac */ /* 0x000f220008000a00 */
[----:B0-----:R-:W-:-:S02]  /*0060*/  VIADD R1, R1, 0xffffffa8 ;  /* 0xffffffa801017836 */ /* 0x001fc40000000000 */
[----:B-1----:R-:W-:-:S04]  /*0070*/  IMAD.U32 R11, RZ, RZ, UR4 ;  /* 0x00000004ff0b7e24 */ /* 0x002fc8000f8e00ff */
[----:B------:R-:W0:Y:S01]  /*0080*/  I2F.U32.RP R7, R11 ;  /* 0x0000000b00077306 */ /* 0x000e220000209000 */
[-C--:B------:R-:W-:Y:S02]  /*0090*/  IABS R0, R11.reuse ;  /* 0x0000000b00007213 */ /* 0x080fe40000000000 */
[----:B------:R-:W-:Y:S02]  /*00a0*/  LOP3.LUT R17, RZ, R11, RZ, 0x33, !PT ;  /* 0x0000000bff117212 */ /* 0x000fe400078e33ff */
[----:B---3--:R-:W-:-:S03]  /*00b0*/  IABS R8, R9 ;  /* 0x0000000900087213 */ /* 0x008fc60000000000 */
[----:B------:R-:W1:Y:S08]  /*00c0*/  I2F.RP R6, R0 ;  /* 0x0000000000067306 */ /* 0x000e700000209400 */
[----:B0-----:R-:W0:Y:S08]  /*00d0*/  MUFU.RCP R7, R7 ;  /* 0x0000000700077308 */ /* 0x001e300000001000 */
[----:B-1----:R-:W1:Y:S01]  /*00e0*/  MUFU.RCP R6, R6 ;  /* 0x0000000600067308 */ /* 0x002e620000001000 */
[----:B0-----:R-:W-:-:S07]  /*00f0*/  IADD3 R2, PT, PT, R7, 0xffffffe, RZ ;  /* 0x0ffffffe07027810 */ /* 0x001fce0007ffe0ff */
[----:B------:R0:W3:Y:S01]  /*0100*/  F2I.FTZ.U32.TRUNC.NTZ R3, R2 ;  /* 0x0000000200037305 */ /* 0x0000e2000021f000 */
[----:B-1----:R-:W-:Y:S01]  /*0110*/  VIADD R4, R6, 0xffffffe ;  /* 0x0ffffffe06047836 */ /* 0x002fe20000000000 */
[----:B--2---:R-:W-:-:S06]  /*0120*/  IABS R6, R10 ;  /* 0x0000000a00067213 */ /* 0x004fcc0000000000 */
[----:B------:R1:W2:Y:S01]  /*0130*/  F2I.FTZ.U32.TRUNC.NTZ R5, R4 ;  /* 0x0000000400057305 */ /* 0x0002a2000021f000 */
[----:B0-----:R-:W-:Y:S02]  /*0140*/  IMAD.MOV.U32 R2, RZ, RZ, RZ ;  /* 0x000000ffff027224 */ /* 0x001fe400078e00ff */
[----:B---3--:R-:W-:Y:S02]  /*0150*/  IMAD.MOV R12, RZ, RZ, -R3 ;  /* 0x000000ffff0c7224 */ /* 0x008fe400078e0a03 */
[----:B-1----:R-:W-:Y:S02]  /*0160*/  IMAD.MOV.U32 R4, RZ, RZ, RZ ;  /* 0x000000ffff047224 */ /* 0x002fe400078e00ff */
[----:B------:R-:W-:Y:S02]  /*0170*/  IMAD R7, R12, R11, RZ ;  /* 0x0000000b0c077224 */ /* 0x000fe400078e02ff */
[----:B--2---:R-:W-:Y:S02]  /*0180*/  IMAD.MOV R13, RZ, RZ, -R5 ;  /* 0x000000ffff0d7224 */ /* 0x004fe400078e0a05 */
[----:B------:R-:W-:-:S04]  /*0190*/  IMAD.HI.U32 R7, R3, R7, R2 ;  /* 0x0000000703077227 */ /* 0x000fc800078e0002 */
[----:B------:R-:W-:Y:S02]  /*01a0*/  IMAD R13, R13, R0, RZ ;  /* 0x000000000d0d7224 */ /* 0x000fe400078e02ff */
[----:B------:R-:W-:-:S04]  /*01b0*/  IMAD.HI.U32 R2, R7, R10, RZ ;  /* 0x0000000a07027227 */ /* 0x000fc800078e00ff */
[----:B------:R-:W-:-:S04]  /*01c0*/  IMAD.HI.U32 R5, R5, R13, R4 ;  /* 0x0000000d05057227 */ /* 0x000fc800078e0004 */
[----:B------:R-:W-:Y:S02]  /*01d0*/  IMAD.MOV R2, RZ, RZ, -R2 ;  /* 0x000000ffff027224 */ /* 0x000fe400078e0a02 */
[----:B------:R-:W-:-:S04]  /*01e0*/  IMAD.HI.U32 R4, R5, R6, RZ ;  /* 0x0000000605047227 */ /* 0x000fc800078e00ff */
[----:B------:R-:W-:Y:S01]  /*01f0*/  IMAD.HI.U32 R5, R5, R8, RZ ;  /* 0x0000000805057227 */ /* 0x000fe200078e00ff */
[----:B------:R-:W-:-:S05]  /*0200*/  IADD3 R13, PT, PT, -R4, RZ, RZ ;  /* 0x000000ff040d7210 */ /* 0x000fca0007ffe1ff */
[----:B------:R-:W-:Y:S02]  /*0210*/  IMAD R3, R0, R13, R6 ;  /* 0x0000000d00037224 */ /* 0x000fe400078e0206 */
[----:B------:R-:W-:-:S03]  /*0220*/  IMAD.MOV R13, RZ, RZ, -R5 ;  /* 0x000000ffff0d7224 */ /* 0x000fc600078e0a05 */
[C---:B------:R-:W-:Y:S01]  /*0230*/  ISETP.GT.U32.AND P5, PT, R0.reuse, R3, PT ;  /* 0x000000030000720c */ /* 0x040fe20003fa4070 */
[----:B------:R-:W-:Y:S02]  /*0240*/  IMAD R7, R0, R13, R8 ;  /* 0x0000000d00077224 */ /* 0x000fe400078e0208 */
[----:B------:R-:W-:Y:S01]  /*0250*/  IMAD R8, R11, R2, R10 ;  /* 0x000000020b087224 */ /* 0x000fe200078e020a */
[----:B------:R-:W-:Y:S02]  /*0260*/  LOP3.LUT R2, R10, R11, RZ, 0x3c, !PT ;  /* 0x0000000b0a027212 */ /* 0x000fe400078e3cff */
[----:B------:R-:W-:Y:S02]  /*0270*/  ISETP.GT.U32.AND P2, PT, R0, R7, PT ;  /* 0x000000070000720c */ /* 0x000fe40003f44070 */
[----:B------:R-:W-:Y:S02]  /*0280*/  ISETP.GE.AND P0, PT, R2, RZ, PT ;  /* 0x000000ff0200720c */ /* 0x000fe40003f06270 */
[----:B------:R-:W-:-:S03]  /*0290*/  ISETP.GE.U32.AND P4, PT, R8, R11, PT ;  /* 0x0000000b0800720c */ /* 0x000fc60003f86070 */
[----:B------:R-:W-:Y:S01]  /*02a0*/  @!P5 IADD3 R3, PT, PT, R3, -R0, RZ ;  /* 0x800000000303d210 */ /* 0x000fe20007ffe0ff */
[----:B------:R-:W-:-:S03]  /*02b0*/  @!P5 VIADD R4, R4, 0x1 ;  /* 0x000000010404d836 */ /* 0x000fc60000000000 */
[-C--:B------:R-:W-:Y:S02]  /*02c0*/  ISETP.GE.U32.AND P3, PT, R3, R0.reuse, PT ;  /* 0x000000000300720c */ /* 0x080fe40003f66070 */
[----:B------:R-:W-:Y:S02]  /*02d0*/  @!P2 IMAD.IADD R7, R7, 0x1, -R0 ;  /* 0x000000010707a824 */ /* 0x000fe400078e0a00 */
[----:B------:R-:W-:Y:S01]  /*02e0*/  @!P2 VIADD R5, R5, 0x1 ;  /* 0x000000010505a836 */ /* 0x000fe20000000000 */
[----:B------:R-:W-:Y:S01]  /*02f0*/  ISETP.NE.AND P2, PT, R11, RZ, PT ;  /* 0x000000ff0b00720c */ /* 0x000fe20003f45270 */
[----:B------:R-:W-:Y:S01]  /*0300*/  @P4 IMAD.IADD R8, R8, 0x1, -R11 ;  /* 0x0000000108084824 */ /* 0x000fe200078e0a0b */
[----:B------:R-:W-:Y:S02]  /*0310*/  ISETP.GE.U32.AND P1, PT, R7, R0, PT ;  /* 0x000000000700720c */ /* 0x000fe40003f26070 */
[-C--:B------:R-:W-:Y:S02]  /*0320*/  LOP3.LUT R0, R9, R11.reuse, RZ, 0x3c, !PT ;  /* 0x0000000b09007212 */ /* 0x080fe400078e3cff */
[----:B------:R-:W-:-:S02]  /*0330*/  ISETP.GE.U32.AND P4, PT, R8, R11, PT ;  /* 0x0000000b0800720c */ /* 0x000fc40003f86070 */
[----:B------:R-:W-:Y:S02]  /*0340*/  @P3 IADD3 R4, PT, PT, R4, 0x1, RZ ;  /* 0x0000000104043810 */ /* 0x000fe40007ffe0ff */
[----:B------:R-:W-:-:S03]  /*0350*/  ISETP.GE.AND P3, PT, R0, RZ, PT ;  /* 0x000000ff0000720c */ /* 0x000fc60003f66270 */
[----:B------:R-:W-:Y:S01]  /*0360*/  @!P0 IMAD.MOV R4, RZ, RZ, -R4 ;  /* 0x000000ffff048224 */ /* 0x000fe200078e0a04 */
[----:B------:R-:W-:Y:S01]  /*0370*/  ISETP.NE.U32.AND P0, PT, R11, RZ, PT ;  /* 0x000000ff0b00720c */ /* 0x000fe20003f05070 */
[----:B------:R-:W-:-:S03]  /*0380*/  @P1 VIADD R5, R5, 0x1 ;  /* 0x0000000105051836 */ /* 0x000fc60000000000 */
[C---:B------:R-:W-:Y:S02]  /*0390*/  SEL R0, R17.reuse, R4, !P2 ;  /* 0x0000000411007207 */ /* 0x040fe40005000000 */
[-C--:B------:R-:W-:Y:S02]  /*03a0*/  @P4 IADD3 R8, PT, PT, R8, -R11.reuse, RZ ;  /* 0x8000000b08084210 */ /* 0x080fe40007ffe0ff */
[----:B------:R-:W-:Y:S01]  /*03b0*/  ISETP.GE.AND P1, PT, R0, R11, PT ;  /* 0x0000000b0000720c */ /* 0x000fe20003f26270 */
[----:B------:R-:W-:Y:S01]  /*03c0*/  @!P3 IMAD.MOV R5, RZ, RZ, -R5 ;  /* 0x000000ffff05b224 */ /* 0x000fe200078e0a05 */
[----:B------:R-:W-:-:S04]  /*03d0*/  SEL R8, R17, R8, !P0 ;  /* 0x0000000811087207 */ /* 0x000fc80004000000 */
[----:B------:R-:W-:-:S07]  /*03e0*/  SEL R17, R17, R5, !P2 ;  /* 0x0000000511117207 */ /* 0x000fce0005000000 */
[----:B----4-:R-:W-:Y:S05]  /*03f0*/  @P1 BRA `(.L_x_1) ;  /* 0x00000004007c1947 */ /* 0x010fea0003800000 */
[----:B------:R-:W0:Y:S01]  /*0400*/  I2F.U32.RP R4, R17 ;  /* 0x0000001100047306 */ /* 0x000e220000209000 */
[C---:B------:R-:W-:Y:S01]  /*0410*/  IADD3 R16, PT, PT, R17.reuse, R8, RZ ;  /* 0x0000000811107210 */ /* 0x040fe20007ffe0ff */
[----:B------:R-:W-:Y:S01]  /*0420*/  IMAD.MOV R5, RZ, RZ, -R17 ;  /* 0x000000ffff057224 */ /* 0x000fe200078e0a11 */
[C---:B------:R-:W-:Y:S01]  /*0430*/  ISETP.NE.U32.AND P2, PT, R17.reuse, RZ, PT ;  /* 0x000000ff1100720c */ /* 0x040fe20003f45070 */
[----:B------:R-:W-:Y:S01]  /*0440*/  IMAD.MOV.U32 R2, RZ, RZ, RZ ;  /* 0x000000ffff027224 */ /* 0x000fe200078e00ff */
[CC--:B------:R-:W-:Y:S01]  /*0450*/  ISETP.GE.AND P0, PT, R16.reuse, R11.reuse, PT ;  /* 0x0000000b1000720c */ /* 0x0c0fe20003f06270 */
[C---:B------:R-:W-:Y:S01]  /*0460*/  IMAD.IADD R18, R17.reuse, 0x1, R16 ;  /* 0x0000000111127824 */ /* 0x040fe200078e0210 */
[----:B------:R-:W-:Y:S02]  /*0470*/  VIMNMX R11, PT, PT, R16, R11, !PT ;  /* 0x0000000b100b7248 */ /* 0x000fe40007fe0100 */
[----:B------:R-:W-:Y:S01]  /*0480*/  SEL R19, RZ, 0x1, P0 ;  /* 0x00000001ff137807 */ /* 0x000fe20000000000 */
[----:B------:R-:W-:Y:S01]  /*0490*/  IMAD.IADD R22, R17, 0x1, R18 ;  /* 0x0000000111167824 */ /* 0x000fe200078e0212 */
[----:B0-----:R-:W0:Y:S02]  /*04a0*/  MUFU.RCP R4, R4 ;  /* 0x0000000400047308 */ /* 0x001e240000001000 */
[----:B0-----:R-:W-:-:S06]  /*04b0*/  VIADD R3, R4, 0xffffffe ;  /* 0x0ffffffe04037836 */ /* 0x001fcc0000000000 */
[----:B------:R-:W0:Y:S02]  /*04c0*/  F2I.FTZ.U32.TRUNC.NTZ R3, R3 ;  /* 0x0000000300037305 */ /* 0x000e24000021f000 */
[----:B0-----:R-:W-:-:S04]  /*04d0*/  IMAD R5, R5, R3, RZ ;  /* 0x0000000305057224 */ /* 0x001fc800078e02ff */
[----:B------:R-:W-:Y:S01]  /*04e0*/  IMAD.HI.U32 R5, R3, R5, R2 ;  /* 0x0000000503057227 */ /* 0x000fe200078e0002 */
[----:B------:R-:W-:-:S05]  /*04f0*/  IADD3 R2, PT, PT, R11, -R16, -R19 ;  /* 0x800000100b027210 */ /* 0x000fca0007ffe813 */
[----:B------:R-:W-:-:S04]  /*0500*/  IMAD.HI.U32 R4, R5, R2, RZ ;  /* 0x0000000205047227 */ /* 0x000fc800078e00ff */
[----:B------:R-:W-:-:S04]  /*0510*/  IMAD.MOV R3, RZ, RZ, -R4 ;  /* 0x000000ffff037224 */ /* 0x000fc800078e0a04 */
[----:B------:R-:W-:-:S05]  /*0520*/  IMAD R2, R17, R3, R2 ;  /* 0x0000000311027224 */ /* 0x000fca00078e0202 */
[----:B------:R-:W-:-:S13]  /*0530*/  ISETP.GE.U32.AND P0, PT, R2, R17, PT ;  /* 0x000000110200720c */ /* 0x000fda0003f06070 */
[----:B------:R-:W-:Y:S01]  /*0540*/  @P0 IMAD.IADD R2, R2, 0x1, -R17 ;  /* 0x0000000102020824 */ /* 0x000fe200078e0a11 */
[----:B------:R-:W-:-:S04]  /*0550*/  @P0 IADD3 R4, PT, PT, R4, 0x1, RZ ;  /* 0x0000000104040810 */ /* 0x000fc80007ffe0ff */
[----:B------:R-:W-:-:S13]  /*0560*/  ISETP.GE.U32.AND P1, PT, R2, R17, PT ;  /* 0x000000110200720c */ /* 0x000fda0003f26070 */
[----:B------:R-:W-:Y:S01]  /*0570*/  @P1 VIADD R4, R4, 0x1 ;  /* 0x0000000104041836 */ /* 0x000fe20000000000 */
[----:B------:R-:W-:-:S04]  /*0580*/  @!P2 LOP3.LUT R4, RZ, R17, RZ, 0x33, !PT ;  /* 0x00000011ff04a212 */ /* 0x000fc800078e33ff */
[----:B------:R-:W-:-:S07]  /*0590*/  IADD3 R19, PT, PT, R19, R4, RZ ;  /* 0x0000000413137210 */ /* 0x000fce0007ffe0ff */
.L_x_7:
[----:B0-----:R-:W0:Y:S01]  /*05a0*/  LDCU UR4, c[0x0][0x390] ;  /* 0x00007200ff0477ac */ /* 0x001e220008000800 */
[----:B------:R-:W-:Y:S01]  /*05b0*/  BSSY.RECONVERGENT B1, `(.L_x_2) ;  /* 0x0000040000017945 */ /* 0x000fe20003800200 */
[----:B0-----:R-:W-:-:S05]  /*05c0*/  IMAD.U32 R11, RZ, RZ, UR4 ;  /* 0x00000004ff0b7e24 */ /* 0x001fca000f8e00ff */
[----:B------:R-:W-:-:S13]  /*05d0*/  ISETP.GE.AND P0, PT, R8, R11, PT ;  /* 0x0000000b0800720c */ /* 0x000fda0003f06270 */
[----:B-12---:R-:W-:Y:S05]  /*05e0*/  @P0 BRA `(.L_x_3) ;  /* 0x0000000000f00947 */ /* 0x006fea0003800000 */
[----:B------:R-:W0:Y:S01]  /*05f0*/  LDC.64 R2, c[0x0][0x388] ;  /* 0x0000e200ff027b82 */ /* 0x000e220000000a00 */
[----:B------:R-:W1:Y:S01]  /*0600*/  LDCU.64 UR4, c[0x0][0x398] ;  /* 0x00007300ff0477ac */ /* 0x000e620008000a00 */
[----:B------:R-:W-:Y:S01]  /*0610*/  LOP3.LUT R13, R19, 0x3, RZ, 0xc0, !PT ;  /* 0x00000003130d7812 */ /* 0x000fe200078ec0ff */
[----:B------:R-:W-:Y:S01]  /*0620*/  BSSY.RECONVERGENT B2, `(.L_x_4) ;  /* 0x0000020000027945 */ /* 0x000fe20003800200 */
[----:B------:R-:W-:Y:S01]  /*0630*/  SHF.R.S32.HI R4, RZ, 0x1f, R0 ;  /* 0x0000001fff047819 */ /* 0x000fe20000011400 */
[----:B------:R-:W-:Y:S01]  /*0640*/  IMAD.MOV.U32 R20, RZ, RZ, R8 ;  /* 0x000000ffff147224 */ /* 0x000fe200078e0008 */
[----:B------:R-:W-:Y:S02]  /*0650*/  ISETP.NE.AND P0, PT, R13, 0x3, PT ;  /* 0x000000030d00780c */ /* 0x000fe40003f05270 */
[----:B------:R-:W-:Y:S01]  /*0660*/  ISETP.GE.U32.AND P1, PT, R19, 0x3, PT ;  /* 0x000000031300780c */ /* 0x000fe20003f26070 */
[----:B-1----:R-:W-:-:S04]  /*0670*/  IMAD R5, R4, UR4, RZ ;  /* 0x0000000404057c24 */ /* 0x002fc8000f8e02ff */
[C---:B------:R-:W-:Y:S02]  /*0680*/  IMAD R5, R0.reuse, UR5, R5 ;  /* 0x0000000500057c24 */ /* 0x040fe4000f8e0205 */
[----:B0-----:R-:W-:-:S04]  /*0690*/  IMAD.WIDE.U32 R2, R0, UR4, R2 ;  /* 0x0000000400027c25 */ /* 0x001fc8000f8e0002 */
[----:B------:R-:W-:Y:S01]  /*06a0*/  IMAD.IADD R3, R3, 0x1, R5 ;  /* 0x0000000103037824 */ /* 0x000fe200078e0205 */
[----:B------:R-:W-:Y:S06]  /*06b0*/  @!P0 BRA `(.L_x_5) ;  /* 0x0000000000588947 */ /* 0x000fec0003800000 */
[----:B------:R-:W-:-:S05]  /*06c0*/  IMAD.WIDE.U32 R4, R8, 0x4, R2 ;  /* 0x0000000408047825 */ /* 0x000fca00078e0002 */
[----:B------:R-:W2:Y:S01]  /*06d0*/  LDG.E R6, desc[UR6][R4.64] ;  /* 0x0000000604067981 */ /* 0x000ea2000c1e1900 */
[----:B------:R-:W0:Y:S01]  /*06e0*/  S2UR UR5, SR_CgaCtaId ;  /* 0x00000000000579c3 */ /* 0x000e220000008800 */
[----:B------:R-:W-:Y:S01]  /*06f0*/  UMOV UR4, 0x400 ;  /* 0x0000040000047882 */ /* 0x000fe20000000000 */
[----:B------:R-:W-:Y:S01]  /*0700*/  IMAD R7, R0, R11, R8 ;  /* 0x0000000b00077224 */ /* 0x000fe200078e0208 */
[----:B------:R-:W-:Y:S02]  /*0710*/  ISETP.NE.AND P0, PT, R13, RZ, PT ;  /* 0x000000ff0d00720c */ /* 0x000fe40003f05270 */
[----:B------:R-:W-:Y:S01]  /*0720*/  MOV R20, R16 ;  /* 0x0000001000147202 */ /* 0x000fe20000000f00 */
[----:B0-----:R-:W-:-:S06]  /*0730*/  ULEA UR4, UR5, UR4, 0x18 ;  /* 0x0000000405047291 */ /* 0x001fcc000f8ec0ff */
[----:B------:R-:W-:-:S05]  /*0740*/  LEA R12, R7, UR4, 0x2 ;  /* 0x00000004070c7c11 */ /* 0x000fca000f8e10ff */
[----:B--2---:R0:W-:Y:S01]  /*0750*/  STS [R12], R6 ;  /* 0x000000060c007388 */ /* 0x0041e20000000800 */
[----:B------:R-:W-:Y:S05]  /*0760*/  @!P0 BRA `(.L_x_5) ;  /* 0x00000000002c8947 */ /* 0x000fea0003800000 */
[----:B------:R-:W-:Y:S01]  /*0770*/  ISETP.NE.AND P0, PT, R13, 0x1, PT ;  /* 0x000000010d00780c */ /* 0x000fe20003f05270 */
[----:B0-----:R-:W-:-:S12]  /*0780*/  IMAD.WIDE R6, R17, 0x4, R4 ;  /* 0x0000000411067825 */ /* 0x001fd800078e0204 */
[C---:B------:R-:W-:Y:S02]  /*0790*/  @P0 IMAD.WIDE R4, R17.reuse, 0x4, R6 ;  /* 0x0000000411040825 */ /* 0x040fe400078e0206 */
[----:B------:R-:W2:Y:S04]  /*07a0*/  LDG.E R6, desc[UR6][R6.64] ;  /* 0x0000000606067981 */ /* 0x000ea8000c1e1900 */
[----:B------:R-:W3:Y:S01]  /*07b0*/  @P0 LDG.E R4, desc[UR6][R4.64] ;  /* 0x0000000604040981 */ /* 0x000ee2000c1e1900 */
[C---:B------:R-:W-:Y:S02]  /*07c0*/  IMAD R12, R17.reuse, 0x4, R12 ;  /* 0x00000004110c7824 */ /* 0x040fe400078e020c */
[----:B------:R-:W-:Y:S01]  /*07d0*/  IMAD.MOV.U32 R20, RZ, RZ, R18 ;  /* 0x000000ffff147224 */ /* 0x000fe200078e0012 */
[----:B------:R-:W-:Y:S01]  /*07e0*/  @P0 MOV R20, R22 ;  /* 0x0000001600140202 */ /* 0x000fe20000000f00 */
[----:B------:R-:W-:Y:S01]  /*07f0*/  @P0 IMAD R13, R17, 0x4, R12 ;  /* 0x00000004110d0824 */ /* 0x000fe200078e020c */
[----:B--2---:R1:W-:Y:S04]  /*0800*/  STS [R12], R6 ;  /* 0x000000060c007388 */ /* 0x0043e80000000800 */
[----:B---3--:R1:W-:Y:S02]  /*0810*/  @P0 STS [R13], R4 ;  /* 0x000000040d000388 */ /* 0x0083e40000000800 */
.L_x_5:
[----:B------:R-:W-:Y:S05]  /*0820*/  BSYNC.RECONVERGENT B2 ;  /* 0x0000000000027941 */ /* 0x000fea0003800200 */
.L_x_4:
[----:B------:R-:W-:Y:S05]  /*0830*/  @!P1 BRA `(.L_x_3) ;  /* 0x00000000005c9947 */ /* 0x000fea0003800000 */
[----:B-1----:R-:W1:Y:S01]  /*0840*/  S2R R4, SR_CgaCtaId ;  /* 0x0000000000047919 */ /* 0x002e620000008800 */
[----:B------:R-:W-:-:S04]  /*0850*/  MOV R21, 0x400 ;  /* 0x0000040000157802 */ /* 0x000fc80000000f00 */
[----:B-1----:R-:W-:-:S07]  /*0860*/  LEA R21, R4, R21, 0x18 ;  /* 0x0000001504157211 */ /* 0x002fce00078ec0ff */
.L_x_6:
[----:B--2---:R-:W-:-:S04]  /*0870*/  IMAD.WIDE R4, R20, 0x4, R2 ;  /* 0x0000000414047825 */ /* 0x004fc800078e0202 */
[C---:B0-----:R-:W-:Y:S02]  /*0880*/  IMAD.WIDE R6, R17.reuse, 0x4, R4 ;  /* 0x0000000411067825 */ /* 0x041fe400078e0204 */
[----:B------:R-:W2:Y:S02]  /*0890*/  LDG.E R4, desc[UR6][R4.64] ;  /* 0x0000000604047981 */ /* 0x000ea4000c1e1900 */
[C---:B------:R-:W-:Y:S02]  /*08a0*/  IMAD.WIDE R12, R17.reuse, 0x4, R6 ;  /* 0x00000004110c7825 */ /* 0x040fe400078e0206 */
[----:B------:R-:W3:Y:S02]  /*08b0*/  LDG.E R6, desc[UR6][R6.64] ;  /* 0x0000000606067981 */ /* 0x000ee4000c1e1900 */
[----:B------:R-:W-:Y:S02]  /*08c0*/  IMAD.WIDE R14, R17, 0x4, R12 ;  /* 0x00000004110e7825 */ /* 0x000fe400078e020c */
[----:B------:R-:W4:Y:S04]  /*08d0*/  LDG.E R12, desc[UR6][R12.64] ;  /* 0x000000060c0c7981 */ /* 0x000f28000c1e1900 */
[----:B------:R-:W5:Y:S01]  /*08e0*/  LDG.E R14, desc[UR6][R14.64] ;  /* 0x000000060e0e7981 */ /* 0x000f62000c1e1900 */
[----:B------:R-:W-:-:S04]  /*08f0*/  IMAD R24, R0, R11, R20 ;  /* 0x0000000b00187224 */ /* 0x000fc800078e0214 */
[----:B------:R-:W-:-:S04]  /*0900*/  IMAD R24, R24, 0x4, R21 ;  /* 0x0000000418187824 */ /* 0x000fc800078e0215 */
[----:B------:R-:W-:-:S04]  /*0910*/  IMAD R23, R17, 0x4, R24 ;  /* 0x0000000411177824 */ /* 0x000fc800078e0218 */
[----:B------:R-:W-:-:S05]  /*0920*/  IMAD R25, R17, 0x4, R23 ;  /* 0x0000000411197824 */ /* 0x000fca00078e0217 */
[C---:B------:R-:W-:Y:S01]  /*0930*/  LEA R27, R17.reuse, R25, 0x2 ;  /* 0x00000019111b7211 */ /* 0x040fe200078e10ff */
[----:B------:R-:W-:-:S05]  /*0940*/  IMAD R20, R17, 0x4, R20 ;  /* 0x0000000411147824 */ /* 0x000fca00078e0214 */
[----:B------:R-:W-:Y:S01]  /*0950*/  ISETP.GE.AND P0, PT, R20, R11, PT ;  /* 0x0000000b1400720c */ /* 0x000fe20003f06270 */
[----:B--2---:R2:W-:Y:S04]  /*0960*/  STS [R24], R4 ;  /* 0x0000000418007388 */ /* 0x0045e80000000800 */
[----:B---3--:R2:W-:Y:S04]  /*0970*/  STS [R23], R6 ;  /* 0x0000000617007388 */ /* 0x0085e80000000800 */
[----:B----4-:R2:W-:Y:S04]  /*0980*/  STS [R25], R12 ;  /* 0x0000000c19007388 */ /* 0x0105e80000000800 */
[----:B-----5:R2:W-:Y:S01]  /*0990*/  STS [R27], R14 ;  /* 0x0000000e1b007388 */ /* 0x0205e20000000800 */
[----:B------:R-:W-:Y:S05]  /*09a0*/  @!P0 BRA `(.L_x_6) ;  /* 0xfffffffc00b08947 */ /* 0x000fea000383ffff */
.L_x_3:
[----:B------:R-:W-:Y:S05]  /*09b0*/  BSYNC.RECONVERGENT B1 ;  /* 0x0000000000017941 */ /* 0x000fea0003800200 */
.L_x_2:
[----:B------:R-:W-:-:S05]  /*09c0*/  IMAD.IADD R0, R17, 0x1, R0 ;  /* 0x0000000111007824 */ /* 0x000fca00078e0200 */
[----:B------:R-:W-:-:S13]  /*09d0*/  ISETP.GE.AND P0, PT, R0, R11, PT ;  /* 0x0000000b0000720c */ /* 0x000fda0003f06270 */
[----:B------:R-:W-:Y:S05]  /*09e0*/  @!P0 BRA `(.L_x_7) ;  /* 0xfffffff800ec8947 */ /* 0x000fea000383ffff */
.L_x_1:
[----:B------:R-:W-:Y:S05]  /*09f0*/  BSYNC.RECONVERGENT B0 ;  /* 0x0000000000007941 */ /* 0x000fea0003800200 */
.L_x_0:
[----:B------:R-:W3:Y:S01]  /*0a00*/  LDCU UR4, c[0x0][0x3a0] ;  /* 0x00007400ff0477ac */ /* 0x000ee20008000800 */
[----:B012---:R-:W-:Y:S01]  /*0a10*/  IMAD.MOV.U32 R12, RZ, RZ, -0x1 ;  /* 0xffffffffff0c7424 */ /* 0x007fe200078e00ff */
[----:B------:R-:W-:Y:S01]  /*0a20*/  MOV R13, 0xffffffff ;  /* 0xffffffff000d7802 */ /* 0x000fe20000000f00 */
[----:B------:R-:W0:Y:S01]  /*0a30*/  S2R R8, SR_CTAID.X ;  /* 0x0000000000087919 */ /* 0x000e220000002500 */
[C---:B------:R-:W-:Y:S01]  /*0a40*/  VIADD R3, R11.reuse, 0xffffffff ;  /* 0xffffffff0b037836 */ /* 0x040fe20000000000 */
[----:B------:R-:W-:Y:S01]  /*0a50*/  BSSY.RECONVERGENT B0, `(.L_x_8) ;  /* 0x000017b000007945 */ /* 0x000fe20003800200 */
[----:B------:R-:W-:Y:S01]  /*0a60*/  IMAD R2, R11, 0x4, R1 ;  /* 0x000000040b027824 */ /* 0x000fe200078e0201 */
[----:B------:R1:W-:Y:S01]  /*0a70*/  STL.64 [R1], R12 ;  /* 0x0000000c01007387 */ /* 0x0003e20000100a00 */
[----:B------:R-:W-:Y:S01]  /*0a80*/  MOV R6, 0xffffffff ;  /* 0xffffffff00067802 */ /* 0x000fe20000000f00 */
[----:B------:R-:W-:Y:S02]  /*0a90*/  IMAD.MOV.U32 R0, RZ, RZ, RZ ;  /* 0x000000ffff007224 */ /* 0x000fe400078e00ff */
[----:B------:R1:W-:Y:S04]  /*0aa0*/  STL.64 [R1+0x8], R12 ;  /* 0x0000080c01007387 */ /* 0x0003e80000100a00 */
[----:B------:R1:W-:Y:S01]  /*0ab0*/  STL.64 [R1+0x10], R12 ;  /* 0x0000100c01007387 */ /* 0x0003e20000100a00 */
[----:B---3--:R-:W-:-:S03]  /*0ac0*/  ULOP3.LUT UR4, URZ, UR4, URZ, 0x33, !UPT ;  /* 0x00000004ff047292 */ /* 0x008fc6000f8e33ff */
[----:B------:R1:W-:Y:S04]  /*0ad0*/  STL.64 [R1+0x18], R12 ;  /* 0x0000180c01007387 */ /* 0x0003e80000100a00 */
[----:B------:R1:W-:Y:S01]  /*0ae0*/  STL.64 [R1+0x20], R12 ;  /* 0x0000200c01007387 */ /* 0x0003e20000100a00 */
[----:B------:R-:W-:-:S03]  /*0af0*/  VIADD R4, R11, UR4 ;  /* 0x000000040b047c36 */ /* 0x000fc60008000000 */
[----:B------:R1:W-:Y:S01]  /*0b00*/  STL.64 [R1+0x28], R12 ;  /* 0x0000280c01007387 */ /* 0x0003e20000100a00 */
[----:B------:R-:W-:Y:S01]  /*0b10*/  BAR.SYNC.DEFER_BLOCKING 0x0 ;  /* 0x0000000000007b1d */ /* 0x000fe20000010000 */
[----:B------:R-:W-:-:S05]  /*0b20*/  ISETP.GT.AND P0, PT, R3, R4, PT ;  /* 0x000000040300720c */ /* 0x000fca0003f04270 */
[----:B------:R1:W-:Y:S04]  /*0b30*/  STL.64 [R1+0x30], R12 ;  /* 0x0000300c01007387 */ /* 0x0003e80000100a00 */
[----:B------:R1:W-:Y:S04]  /*0b40*/  STL.64 [R1+0x38], R12 ;  /* 0x0000380c01007387 */ /* 0x0003e80000100a00 */
[----:B------:R1:W-:Y:S04]  /*0b50*/  STL.64 [R1+0x40], R12 ;  /* 0x0000400c01007387 */ /* 0x0003e80000100a00 */
[----:B------:R1:W-:Y:S04]  /*0b60*/  STL.64 [R1+0x48], R12 ;  /* 0x0000480c01007387 */ /* 0x0003e80000100a00 */
[----:B------:R1:W-:Y:S01]  /*0b70*/  STL [R1+0x50], R12 ;  /* 0x0000500c01007387 */ /* 0x0003e20000100800 */
[----:B0-----:R-:W-:Y:S05]  /*0b80*/  @!P0 BRA `(.L_x_9) ;  /* 0x00000014009c8947 */ /* 0x001fea0003800000 */
[----:B------:R-:W-:Y:S02]  /*0b90*/  HFMA2 R0, -RZ, RZ, 0, 0 ;  /* 0x00000000ff007431 */ /* 0x000fe400000001ff */
[----:B------:R-:W-:Y:S02]  /*0ba0*/  VIADD R11, R11, 0xfffffffe ;  /* 0xfffffffe0b0b7836 */ /* 0x000fe40000000000 */
[----:B-1----:R-:W-:Y:S02]  /*0bb0*/  IMAD R12, R9, R8, R10 ;  /* 0x00000008090c7224 */ /* 0x002fe400078e020a */
[----:B------:R-:W-:Y:S02]  /*0bc0*/  IMAD.MOV.U32 R6, RZ, RZ, -0x1 ;  /* 0xffffffffff067424 */ /* 0x000fe400078e00ff */
[----:B------:R-:W-:-:S07]  /*0bd0*/  IMAD.MOV.U32 R13, RZ, RZ, R3 ;  /* 0x000000ffff0d7224 */ /* 0x000fce00078e0003 */
.L_x_45:
[-C--:B---3--:R-:W-:Y:S01]  /*0be0*/  IABS R16, R13.reuse ;  /* 0x0000000d00107213 */ /* 0x088fe20000000000 */
[----:B------:R-:W-:Y:S01]  /*0bf0*/  BSSY.RECONVERGENT B1, `(.L_x_10) ;  /* 0x000004f000017945 */ /* 0x000fe20003800200 */
[----:B------:R-:W-:Y:S02]  /*0c00*/  IABS R17, R13 ;  /* 0x0000000d00117213 */ /* 0x000fe40000000000 */
[----:B0-----:R-:W0:Y:S01]  /*0c10*/  I2F.RP R5, R16 ;  /* 0x0000001000057306 */ /* 0x001e220000209400 */
[----:B------:R-:W-:Y:S02]  /*0c20*/  IABS R18, R12 ;  /* 0x0000000c00127213 */ /* 0x000fe40000000000 */
[----:B------:R-:W-:Y:S02]  /*0c30*/  IADD3 R17, PT, PT, RZ, -R17, RZ ;  /* 0x80000011ff117210 */ /* 0x000fe40007ffe0ff */
[----:B------:R-:W-:-:S03]  /*0c40*/  ISETP.GE.AND P2, PT, R12, RZ, PT ;  /* 0x000000ff0c00720c */ /* 0x000fc60003f46270 */
[----:B0-----:R-:W0:Y:S02]  /*0c50*/  MUFU.RCP R5, R5 ;  /* 0x0000000500057308 */ /* 0x001e240000001000 */
[----:B0-----:R-:W-:-:S06]  /*0c60*/  VIADD R14, R5, 0xffffffe ;  /* 0x0ffffffe050e7836 */ /* 0x001fcc0000000000 */
[----:B-1----:R0:W1:Y:S02]  /*0c70*/  F2I.FTZ.U32.TRUNC.NTZ R15, R14 ;  /* 0x0000000e000f7305 */ /* 0x002064000021f000 */
[----:B0-----:R-:W-:Y:S02]  /*0c80*/  IMAD.MOV.U32 R14, RZ, RZ, RZ ;  /* 0x000000ffff0e7224 */ /* 0x001fe400078e00ff */
[----:B-1----:R-:W-:-:S04]  /*0c90*/  IMAD.MOV R7, RZ, RZ, -R15 ;  /* 0x000000ffff077224 */ /* 0x002fc800078e0a0f */
[----:B------:R-:W-:-:S04]  /*0ca0*/  IMAD R7, R7, R16, RZ ;  /* 0x0000001007077224 */ /* 0x000fc800078e02ff */
[----:B------:R-:W-:-:S06]  /*0cb0*/  IMAD.HI.U32 R15, R15, R7, R14 ;  /* 0x000000070f0f7227 */ /* 0x000fcc00078e000e */
[----:B------:R-:W-:-:S04]  /*0cc0*/  IMAD.HI.U32 R15, R15, R18, RZ ;  /* 0x000000120f0f7227 */ /* 0x000fc800078e00ff */
[----:B------:R-:W-:-:S05]  /*0cd0*/  IMAD R17, R15, R17, R18 ;  /* 0x000000110f117224 */ /* 0x000fca00078e0212 */
[----:B------:R-:W-:-:S13]  /*0ce0*/  ISETP.GT.U32.AND P0, PT, R16, R17, PT ;  /* 0x000000111000720c */ /* 0x000fda0003f04070 */
[----:B------:R-:W-:Y:S01]  /*0cf0*/  @!P0 IMAD.IADD R17, R17, 0x1, -R16 ;  /* 0x0000000111118824 */ /* 0x000fe200078e0a10 */
[----:B------:R-:W-:-:S04]  /*0d00*/  ISETP.NE.AND P0, PT, R13, RZ, PT ;  /* 0x000000ff0d00720c */ /* 0x000fc80003f05270 */
[----:B------:R-:W-:-:S13]  /*0d10*/  ISETP.GT.U32.AND P1, PT, R16, R17, PT ;  /* 0x000000111000720c */ /* 0x000fda0003f24070 */
[----:B------:R-:W-:Y:S01]  /*0d20*/  @!P1 IMAD.IADD R17, R17, 0x1, -R16 ;  /* 0x0000000111119824 */ /* 0x000fe200078e0a10 */
[----:B------:R-:W-:-:S04]  /*0d30*/  ISETP.GE.AND P1, PT, R6, R11, PT ;  /* 0x0000000b0600720c */ /* 0x000fc80003f26270 */
[----:B------:R-:W-:Y:S02]  /*0d40*/  @!P2 IADD3 R17, PT, PT, -R17, RZ, RZ ;  /* 0x000000ff1111a210 */ /* 0x000fe40007ffe1ff */
[----:B------:R-:W-:-:S07]  /*0d50*/  @!P0 LOP3.LUT R17, RZ, R13, RZ, 0x33, !PT ;  /* 0x0000000dff118212 */ /* 0x000fce00078e33ff */
[----:B--2---:R-:W-:Y:S05]  /*0d60*/  @P1 BRA `(.L_x_11) ;  /* 0x0000000000a81947 */ /* 0x004fea0003800000 */
[----:B------:R-:W0:Y:S02]  /*0d70*/  LDCU UR4, c[0x0][0x390] ;  /* 0x00007200ff0477ac */ /* 0x000e240008000800 */
[----:B0-----:R-:W-:-:S09]  /*0d80*/  UISETP.GE.AND UP0, UPT, UR4, 0x2, UPT ;  /* 0x000000020400788c */ /* 0x001fd2000bf06270 */
[----:B------:R-:W-:Y:S05]  /*0d90*/  BRA.U !UP0, `(.L_x_12) ;  /* 0x0000000108d07547 */ /* 0x000fea000b800000 */
[----:B------:R-:W-:Y:S01]  /*0da0*/  BSSY.RECONVERGENT B2, `(.L_x_13) ;  /* 0x0000025000027945 */ /* 0x000fe20003800200 */
[----:B------:R-:W-:-:S07]  /*0db0*/  IMAD.MOV.U32 R14, RZ, RZ, 0x1 ;  /* 0x00000001ff0e7424 */ /* 0x000fce00078e00ff */
.L_x_18:
[----:B0-----:R-:W0:Y:S01]  /*0dc0*/  LDC R19, c[0x0][0x390] ;  /* 0x0000e400ff137b82 */ /* 0x001e220000000800 */
[----:B------:R-:W-:Y:S01]  /*0dd0*/  BSSY.RELIABLE B3, `(.L_x_14) ;  /* 0x0000020000037945 */ /* 0x000fe20003800100 */
[----:B------:R-:W-:-:S07]  /*0de0*/  IMAD.MOV.U32 R16, RZ, RZ, RZ ;  /* 0x000000ffff107224 */ /* 0x000fce00078e00ff */
.L_x_16:
[----:B------:R-:W-:-:S06]  /*0df0*/  IMAD R5, R16, 0x4, R1 ;  /* 0x0000000410057824 */ /* 0x000fcc00078e0201 */
[----:B------:R-:W2:Y:S02]  /*0e00*/  LDL R5, [R5] ;  /* 0x0000000005057983 */ /* 0x000ea40000100800 */
[----:B--2---:R-:W-:-:S13]  /*0e10*/  ISETP.NE.AND P0, PT, R5, R14, PT ;  /* 0x0000000e0500720c */ /* 0x004fda0003f05270 */
[----:B------:R-:W-:Y:S05]  /*0e20*/  @!P0 BRA `(.L_x_15) ;  /* 0x0000000000548947 */ /* 0x000fea0003800000 */
[----:B------:R-:W-:-:S04]  /*0e30*/  IADD3 R16, PT, PT, R16, 0x1, RZ ;  /* 0x0000000110107810 */ /* 0x000fc80007ffe0ff */
[----:B0-----:R-:W-:-:S13]  /*0e40*/  ISETP.NE.AND P0, PT, R16, R19, PT ;  /* 0x000000131000720c */ /* 0x001fda0003f05270 */
[----:B------:R-:W-:Y:S05]  /*0e50*/  @!P0 BREAK.RELIABLE B3 ;  /* 0x0000000000038942 */ /* 0x000fea0003800100 */
[----:B------:R-:W-:Y:S05]  /*0e60*/  @P0 BRA `(.L_x_16) ;  /* 0xfffffffc00e00947 */ /* 0x000fea000383ffff */
[C---:B------:R-:W-:Y:S01]  /*0e70*/  ISETP.NE.AND P0, PT, R6.reuse, -0x1, PT ;  /* 0xffffffff0600780c */ /* 0x040fe20003f05270 */
[----:B------:R-:W-:-:S12]  /*0e80*/  IMAD R15, R6, 0x4, R1 ;  /* 0x00000004060f7824 */ /* 0x000fd800078e0201 */
[----:B------:R-:W2:Y:S04]  /*0e90*/  @P0 LDL R5, [R15] ;  /* 0x000000000f050983 */ /* 0x000ea80000100800 */
[----:B------:R-:W-:Y:S04]  /*0ea0*/  STL [R15+0x4], R14 ;  /* 0x0000040e0f007387 */ /* 0x000fe80000100800 */
[----:B------:R-:W3:Y:S01]  /*0eb0*/  @!P0 LDL R7, [R1] ;  /* 0x0000000001078983 */ /* 0x000ee20000100800 */
[----:B------:R-:W0:Y:S01]  /*0ec0*/  S2UR UR5, SR_CgaCtaId ;  /* 0x00000000000579c3 */ /* 0x000e220000008800 */
[----:B------:R-:W-:Y:S01]  /*0ed0*/  UMOV UR4, 0x400 ;  /* 0x0000040000047882 */ /* 0x000fe20000000000 */
[----:B------:R-:W-:-:S02]  /*0ee0*/  @P0 VIADD R6, R6, 0x1 ;  /* 0x0000000106060836 */ /* 0x000fc40000000000 */
[----:B------:R-:W-:Y:S01]  /*0ef0*/  @!P0 IMAD.MOV.U32 R6, RZ, RZ, RZ ;  /* 0x000000ffff068224 */ /* 0x000fe200078e00ff */
[----:B0-----:R-:W-:Y:S01]  /*0f00*/  ULEA UR4, UR5, UR4, 0x18 ;  /* 0x0000000405047291 */ /* 0x001fe2000f8ec0ff */
[----:B--2---:R-:W-:-:S05]  /*0f10*/  @P0 IMAD R5, R5, R19, R14 ;  /* 0x0000001305050224 */ /* 0x004fca00078e020e */
[----:B------:R-:W-:Y:S02]  /*0f20*/  @P0 LEA R5, R5, UR4, 0x2 ;  /* 0x0000000405050c11 */ /* 0x000fe4000f8e10ff */
[----:B---3--:R-:W-:-:S04]  /*0f30*/  @!P0 LEA R7, R7, UR4, 0x2 ;  /* 0x0000000407078c11 */ /* 0x008fc8000f8e10ff */
[----:B------:R-:W0:Y:S02]  /*0f40*/  @P0 LDS R5, [R5] ;  /* 0x0000000005050984 */ /* 0x000e240000000800 */
[----:B0-----:R-:W-:-:S06]  /*0f50*/  @P0 FADD R0, R0, R5 ;  /* 0x0000000500000221 */ /* 0x001fcc0000000000 */
[----:B------:R1:W2:Y:S01]  /*0f60*/  @!P0 LDS R0, [R7] ;  /* 0x0000000007008984 */ /* 0x0002a20000000800 */
[----:B------:R-:W-:Y:S05]  /*0f70*/  BRA `(.L_x_17) ;  /* 0x00000000001c7947 */ /* 0x000fea0003800000 */
.L_x_15:
[----:B------:R-:W1:Y:S01]  /*0f80*/  LDCU UR4, c[0x0][0x390] ;  /* 0x00007200ff0477ac */ /* 0x000e620008000800 */
[----:B------:R-:W-:-:S04]  /*0f90*/  IADD3 R14, PT, PT, R14, 0x1, RZ ;  /* 0x000000010e0e7810 */ /* 0x000fc80007ffe0ff */
[----:B-1----:R-:W-:-:S13]  /*0fa0*/  ISETP.NE.AND P0, PT, R14, UR4, PT ;  /* 0x000000040e007c0c */ /* 0x002fda000bf05270 */
[----:B------:R-:W-:Y:S05]  /*0fb0*/  @!P0 BREAK.RELIABLE B3 ;  /* 0x0000000000038942 */ /* 0x000fea0003800100 */
[----:B------:R-:W-:Y:S05]  /*0fc0*/  @!P0 BRA `(.L_x_17) ;  /* 0x0000000000088947 */ /* 0x000fea0003800000 */
[----:B------:R-:W-:Y:S05]  /*0fd0*/  BSYNC.RELIABLE B3 ;  /* 0x0000000000037941 */ /* 0x000fea0003800100 */
.L_x_14:
[----:B------:R-:W-:Y:S05]  /*0fe0*/  BRA `(.L_x_18) ;  /* 0xfffffffc00747947 */ /* 0x000fea000383ffff */
.L_x_17:
[----:B------:R-:W-:Y:S05]  /*0ff0*/  BSYNC.RECONVERGENT B2 ;  /* 0x0000000000027941 */ /* 0x000fea0003800200 */
.L_x_13:
[----:B------:R-:W-:Y:S05]  /*1000*/  BRA `(.L_x_12) ;  /* 0x0000000000347947 */ /* 0x000fea0003800000 */
.L_x_11:
[----:B------:R-:W-:-:S13]  /*1010*/  ISETP.NE.AND P0, PT, R6, R11, PT ;  /* 0x0000000b0600720c */ /* 0x000fda0003f05270 */
[----:B------:R-:W-:Y:S05]  /*1020*/  @P0 BRA `(.L_x_12) ;  /* 0x00000000002c0947 */ /* 0x000fea0003800000 */
[----:B------:R-:W2:Y:S01]  /*1030*/  LDL R5, [R2+-0x8] ;  /* 0xfffff80002057983 */ /* 0x000ea20000100800 */
[----:B------:R-:W0:Y:S01]  /*1040*/  S2UR UR5, SR_CgaCtaId ;  /* 0x00000000000579c3 */ /* 0x000e220000008800 */
[----:B------:R-:W2:Y:S01]  /*1050*/  LDCU UR8, c[0x0][0x390] ;  /* 0x00007200ff0877ac */ /* 0x000ea20008000800 */
[----:B------:R-:W-:Y:S01]  /*1060*/  IMAD.MOV.U32 R6, RZ, RZ, R3 ;  /* 0x000000ffff067224 */ /* 0x000fe200078e0003 */
[----:B------:R-:W-:Y:S01]  /*1070*/  STL [R2+-0x4], RZ ;  /* 0xfffffcff02007387 */ /* 0x000fe20000100800 */
[----:B------:R-:W-:Y:S02]  /*1080*/  UMOV UR4, 0x400 ;  /* 0x0000040000047882 */ /* 0x000fe40000000000 */
[----:B0-----:R-:W-:Y:S01]  /*1090*/  ULEA UR4, UR5, UR4, 0x18 ;  /* 0x0000000405047291 */ /* 0x001fe2000f8ec0ff */
[----:B--2---:R-:W-:-:S05]  /*10a0*/  IMAD R5, R5, UR8, RZ ;  /* 0x0000000805057c24 */ /* 0x004fca000f8e02ff */
[----:B------:R-:W-:-:S06]  /*10b0*/  LEA R5, R5, UR4, 0x2 ;  /* 0x0000000405057c11 */ /* 0x000fcc000f8e10ff */
[----:B------:R-:W0:Y:S02]  /*10c0*/  LDS R5, [R5] ;  /* 0x0000000005057984 */ /* 0x000e240000000800 */
[----:B0-----:R-:W-:-:S07]  /*10d0*/  FADD R0, R0, R5 ;  /* 0x0000000500007221 */ /* 0x001fce0000000000 */
.L_x_12:
[----:B------:R-:W-:Y:S05]  /*10e0*/  BSYNC.RECONVERGENT B1 ;  /* 0x0000000000017941 */ /* 0x000fea0003800200 */
.L_x_10:
[----:B------:R-:W-:Y:S01]  /*10f0*/  ISETP.GE.AND P0, PT, R17, 0x1, PT ;  /* 0x000000011100780c */ /* 0x000fe20003f06270 */
[----:B------:R-:W-:-:S12]  /*1100*/  BSSY.RECONVERGENT B1, `(.L_x_19) ;  /* 0x000010c000017945 */ /* 0x000fd80003800200 */
[----:B------:R-:W-:Y:S05]  /*1110*/  @!P0 BRA `(.L_x_20) ;  /* 0x0000001000288947 */ /* 0x000fea0003800000 */
[----:B------:R-:W3:Y:S01]  /*1120*/  LDCU UR4, c[0x0][0x390] ;  /* 0x00007200ff0477ac */ /* 0x000ee20008000800 */
[----:B------:R-:W-:Y:S01]  /*1130*/  IMAD R15, R6, 0x4, R1 ;  /* 0x00000004060f7824 */ /* 0x000fe200078e0201 */
[----:B---3--:R-:W-:-:S09]  /*1140*/  UISETP.GE.AND UP0, UPT, UR4, 0x1, UPT ;  /* 0x000000010400788c */ /* 0x008fd2000bf06270 */
[----:B------:R-:W-:Y:S05]  /*1150*/  BRA.U !UP0, `(.L_x_21) ;  /* 0x0000000108dc7547 */ /* 0x000fea000b800000 */
[----:B------:R-:W-:Y:S01]  /*1160*/  BSSY.RECONVERGENT B2, `(.L_x_22) ;  /* 0x0000035000027945 */ /* 0x000fe20003800200 */
[----:B------:R-:W-:-:S07]  /*1170*/  IMAD.MOV.U32 R16, RZ, RZ, RZ ;  /* 0x000000ffff107224 */ /* 0x000fce00078e00ff */
.L_x_29:
[----:B------:R-:W-:Y:S01]  /*1180*/  ISETP.NE.AND P0, PT, R6, -0x1, PT ;  /* 0xffffffff0600780c */ /* 0x000fe20003f05270 */
[----:B------:R-:W-:-:S12]  /*1190*/  BSSY.RECONVERGENT B3, `(.L_x_23) ;  /* 0x000002e000037945 */ /* 0x000fd80003800200 */
[----:B---3--:R-:W-:Y:S05]  /*11a0*/  @!P0 BRA `(.L_x_24) ;  /* 0x0000000000b08947 */ /* 0x008fea0003800000 */
[----:B------:R-:W3:Y:S01]  /*11b0*/  LDL R20, [R15] ;  /* 0x000000000f147983 */ /* 0x000ee20000100800 */
[----:B------:R-:W3:Y:S02]  /*11c0*/  LDCU UR4, c[0x0][0x390] ;  /* 0x00007200ff0477ac */ /* 0x000ee40008000800 */
[----:B---3--:R-:W-:-:S13]  /*11d0*/  ISETP.GE.AND P0, PT, R20, UR4, PT ;  /* 0x0000000414007c0c */ /* 0x008fda000bf06270 */
[----:B------:R-:W-:Y:S05]  /*11e0*/  @P0 BRA `(.L_x_24) ;  /* 0x0000000000a00947 */ /* 0x000fea0003800000 */
[----:B------:R-:W-:-:S07]  /*11f0*/  MOV R18, R20 ;  /* 0x0000001400127202 */ /* 0x000fce0000000f00 */
.L_x_28:
[----:B---3--:R-:W3:Y:S01]  /*1200*/  LDC R21, c[0x0][0x390] ;  /* 0x0000e400ff157b82 */ /* 0x008ee20000000800 */
[----:B------:R-:W-:Y:S01]  /*1210*/  BSSY.RELIABLE B4, `(.L_x_25) ;  /* 0x0000021000047945 */ /* 0x000fe20003800100 */
[----:B------:R-:W-:-:S07]  /*1220*/  IMAD.MOV.U32 R14, RZ, RZ, RZ ;  /* 0x000000ffff0e7224 */ /* 0x000fce00078e00ff */
.L_x_27:
[----:B------:R-:W-:-:S06]  /*1230*/  IMAD R5, R14, 0x4, R1 ;  /* 0x000000040e057824 */ /* 0x000fcc00078e0201 */
[----:B------:R-:W4:Y:S02]  /*1240*/  LDL R5, [R5] ;  /* 0x0000000005057983 */ /* 0x000f240000100800 */
[----:B----4-:R-:W-:-:S13]  /*1250*/  ISETP.NE.AND P0, PT, R5, R18, PT ;  /* 0x000000120500720c */ /* 0x010fda0003f05270 */
[----:B------:R-:W-:Y:S05]  /*1260*/  @!P0 BRA `(.L_x_26) ;  /* 0x00000000006c8947 */ /* 0x000fea0003800000 */
[----:B------:R-:W-:-:S05]  /*1270*/  VIADD R14, R14, 0x1 ;  /* 0x000000010e0e7836 */ /* 0x000fca0000000000 */
[----:B---3--:R-:W-:-:S13]  /*1280*/  ISETP.NE.AND P0, PT, R14, R21, PT ;  /* 0x000000150e00720c */ /* 0x008fda0003f05270 */
[----:B------:R-:W-:Y:S05]  /*1290*/  @!P0 BREAK.RELIABLE B4 ;  /* 0x0000000000048942 */ /* 0x000fea0003800100 */
[----:B------:R-:W-:Y:S05]  /*12a0*/  @P0 BRA `(.L_x_27) ;  /* 0xfffffffc00e00947 */ /* 0x000fea000383ffff */
[----:B------:R-:W-:-:S13]  /*12b0*/  ISETP.NE.AND P0, PT, R6, RZ, PT ;  /* 0x000000ff0600720c */ /* 0x000fda0003f05270 */
[----:B------:R-:W3:Y:S04]  /*12c0*/  @P0 LDL R5, [R15+-0x4] ;  /* 0xfffffc000f050983 */ /* 0x000ee80000100800 */
[----:B0-----:R-:W4:Y:S04]  /*12d0*/  @!P0 LDL R19, [R1] ;  /* 0x0000000001138983 */ /* 0x001f280000100800 */
[----:B-1----:R-:W5:Y:S04]  /*12e0*/  @P0 LDL R7, [R15+-0x4] ;  /* 0xfffffc000f070983 */ /* 0x002f680000100800 */
[----:B------:R-:W-:Y:S04]  /*12f0*/  STL [R15], R18 ;  /* 0x000000120f007387 */ /* 0x000fe80000100800 */
[----:B------:R-:W2:Y:S01]  /*1300*/  @!P0 LDL R14, [R1] ;  /* 0x00000000010e8983 */ /* 0x000ea20000100800 */
[----:B------:R-:W0:Y:S01]  /*1310*/  S2UR UR5, SR_CgaCtaId ;  /* 0x00000000000579c3 */ /* 0x000e220000008800 */
[----:B------:R-:W-:-:S02]  /*1320*/  UMOV UR4, 0x400 ;  /* 0x0000040000047882 */ /* 0x000fc40000000000 */
[----:B0-----:R-:W-:Y:S01]  /*1330*/  ULEA UR4, UR5, UR4, 0x18 ;  /* 0x0000000405047291 */ /* 0x001fe2000f8ec0ff */
[-C--:B---3--:R-:W-:Y:S02]  /*1340*/  @P0 IMAD R5, R20, R21.reuse, R5 ;  /* 0x0000001514050224 */ /* 0x088fe400078e0205 */
[-C--:B----4-:R-:W-:Y:S02]  /*1350*/  @!P0 IMAD R5, R19, R21.reuse, RZ ;  /* 0x0000001513058224 */ /* 0x090fe400078e02ff */
[----:B-----5:R-:W-:-:S03]  /*1360*/  @P0 IMAD R7, R18, R21, R7 ;  /* 0x0000001512070224 */ /* 0x020fc600078e0207 */
[----:B------:R-:W-:Y:S02]  /*1370*/  LEA R5, R5, UR4, 0x2 ;  /* 0x0000000405057c11 */ /* 0x000fe4000f8e10ff */
[----:B------:R-:W-:-:S04]  /*1380*/  @P0 LEA R7, R7, UR4, 0x2 ;  /* 0x0000000407070c11 */ /* 0x000fc8000f8e10ff */
[----:B------:R-:W0:Y:S01]  /*1390*/  LDS R5, [R5] ;  /* 0x0000000005057984 */ /* 0x000e220000000800 */
[----:B--2---:R-:W-:-:S03]  /*13a0*/  @!P0 IMAD R14, R14, R21, RZ ;  /* 0x000000150e0e8224 */ /* 0x004fc600078e02ff */
[----:B------:R-:W1:Y:S02]  /*13b0*/  @P0 LDS R7, [R7] ;  /* 0x0000000007070984 */ /* 0x000e640000000800 */
[----:B------:R-:W-:-:S06]  /*13c0*/  @!P0 LEA R14, R14, UR4, 0x2 ;  /* 0x000000040e0e8c11 */ /* 0x000fcc000f8e10ff */
[----:B------:R-:W2:Y:S01]  /*13d0*/  @!P0 LDS R14, [R14] ;  /* 0x000000000e0e8984 */ /* 0x000ea20000000800 */
[----:B0-----:R-:W-:-:S04]  /*13e0*/  FADD R18, R0, -R5 ;  /* 0x8000000500127221 */ /* 0x001fc80000000000 */
[C---:B-1----:R-:W-:Y:S01]  /*13f0*/  @P0 FADD R0, R18.reuse, R7 ;  /* 0x0000000712000221 */ /* 0x042fe20000000000 */
[----:B--2---:R-:W-:Y:S01]  /*1400*/  @!P0 FADD R0, R18, R14 ;  /* 0x0000000e12008221 */ /* 0x004fe20000000000 */
[----:B------:R-:W-:Y:S06]  /*1410*/  BRA `(.L_x_24) ;  /* 0x0000000000147947 */ /* 0x000fec0003800000 */
.L_x_26:
[----:B------:R-:W-:Y:S05]  /*1420*/  BSYNC.RELIABLE B4 ;  /* 0x0000000000047941 */ /* 0x000fea0003800100 */
.L_x_25:
[----:B------:R-:W4:Y:S01]  /*1430*/  LDCU UR4, c[0x0][0x390] ;  /* 0x00007200ff0477ac */ /* 0x000f220008000800 */
[----:B------:R-:W-:-:S04]  /*1440*/  IADD3 R18, PT, PT, R18, 0x1, RZ ;  /* 0x0000000112127810 */ /* 0x000fc80007ffe0ff */
[----:B----4-:R-:W-:-:S13]  /*1450*/  ISETP.NE.AND P0, PT, R18, UR4, PT ;  /* 0x0000000412007c0c */ /* 0x010fda000bf05270 */
[----:B------:R-:W-:Y:S05]  /*1460*/  @P0 BRA `(.L_x_28) ;  /* 0xfffffffc00640947 */ /* 0x000fea000383ffff */
.L_x_24:
[----:B------:R-:W-:Y:S05]  /*1470*/  BSYNC.RECONVERGENT B3 ;  /* 0x0000000000037941 */ /* 0x000fea0003800200 */
.L_x_23:
[----:B------:R-:W-:-:S05]  /*1480*/  VIADD R16, R16, 0x1 ;  /* 0x0000000110107836 */ /* 0x000fca0000000000 */
[----:B------:R-:W-:-:S13]  /*1490*/  ISETP.NE.AND P0, PT, R16, R17, PT ;  /* 0x000000111000720c */ /* 0x000fda0003f05270 */
[----:B------:R-:W-:Y:S05]  /*14a0*/  @P0 BRA `(.L_x_29) ;  /* 0xfffffffc00340947 */ /* 0x000fea000383ffff */
[----:B------:R-:W-:Y:S05]  /*14b0*/  BSYNC.RECONVERGENT B2 ;  /* 0x0000000000027941 */ /* 0x000fea0003800200 */
.L_x_22:
[----:B------:R-:W-:Y:S05]  /*14c0*/  BRA `(.L_x_20) ;  /* 0x0000000c003c7947 */ /* 0x000fea0003800000 */
.L_x_21:
[C---:B------:R-:W-:Y:S01]  /*14d0*/  ISETP.GE.U32.AND P0, PT, R17.reuse, 0x4, PT ;  /* 0x000000041100780c */ /* 0x040fe20003f06070 */
[----:B------:R-:W-:Y:S01]  /*14e0*/  BSSY.RECONVERGENT B2, `(.L_x_30) ;  /* 0x0000075000027945 */ /* 0x000fe20003800200 */
[----:B------:R-:W-:-:S11]  /*14f0*/  LOP3.LUT R14, R17, 0x3, RZ, 0xc0, !PT ;  /* 0x00000003110e7812 */ /* 0x000fd600078ec0ff */
[----:B------:R-:W-:Y:S05]  /*1500*/  @!P0 BRA `(.L_x_31) ;  /* 0x0000000400c88947 */ /* 0x000fea0003800000 */
[----:B------:R-:W3:Y:S01]  /*1510*/  LDC R16, c[0x0][0x390] ;  /* 0x0000e400ff107b82 */ /* 0x000ee20000000800 */
[----:B------:R-:W-:Y:S01]  /*1520*/  LOP3.LUT R17, R17, 0x7ffffffc, RZ, 0xc0, !PT ;  /* 0x7ffffffc11117812 */ /* 0x000fe200078ec0ff */
[----:B------:R-:W-:-:S07]  /*1530*/  IMAD.MOV.U32 R18, RZ, RZ, RZ ;  /* 0x000000ffff127224 */ /* 0x000fce00078e00ff */
.L_x_40:
[----:B------:R-:W-:Y:S01]  /*1540*/  ISETP.NE.AND P1, PT, R6, -0x1, PT ;  /* 0xffffffff0600780c */ /* 0x000fe20003f25270 */
[----:B------:R-:W-:Y:S01]  /*1550*/  VIADD R18, R18, 0x4 ;  /* 0x0000000412127836 */ /* 0x000fe20000000000 */
[----:B------:R-:W-:Y:S04]  /*1560*/  BSSY.RECONVERGENT B3, `(.L_x_32) ;  /* 0x0000035000037945 */ /* 0x000fe80003800200 */
[----:B------:R-:W-:-:S07]  /*1570*/  ISETP.NE.AND P0, PT, R18, R17, PT ;  /* 0x000000111200720c */ /* 0x000fce0003f05270 */
[----:B------:R-:W-:Y:S06]  /*1580*/  @!P1 BRA `(.L_x_33) ;  /* 0x0000000000c89947 */ /* 0x000fec0003800000 */
[----:B------:R-:W3:Y:S04]  /*1590*/  LDL R25, [R15] ;  /* 0x000000000f197983 */ /* 0x000ee80000100800 */
[----:B------:R-:W4:Y:S01]  /*15a0*/  LDL R23, [R15] ;  /* 0x000000000f177983 */ /* 0x000f220000100800 */
[----:B------:R-:W-:Y:S01]  /*15b0*/  BSSY.RECONVERGENT B4, `(.L_x_34) ;  /* 0x0000019000047945 */ /* 0x000fe20003800200 */
[-C--:B---3--:R-:W-:Y:S02]  /*15c0*/  ISETP.GE.AND P2, PT, R25, R16.reuse, PT ;  /* 0x000000101900720c */ /* 0x088fe40003f46270 */
[----:B----4-:R-:W-:-:S11]  /*15d0*/  ISETP.GE.AND P3, PT, R23, R16, PT ;  /* 0x000000101700720c */ /* 0x010fd60003f66270 */
[----:B------:R-:W-:Y:S05]  /*15e0*/  @P2 BRA `(.L_x_35) ;  /* 0x0000000000542947 */ /* 0x000fea0003800000 */
[----:B------:R-:W-:-:S13]  /*15f0*/  ISETP.NE.AND P2, PT, R6, RZ, PT ;  /* 0x000000ff0600720c */ /* 0x000fda0003f45270 */
[----:B------:R-:W3:Y:S04]  /*1600*/  @!P2 LDL R5, [R1] ;  /* 0x000000000105a983 */ /* 0x000ee80000100800 */
[----:B-1----:R-:W4:Y:S04]  /*1610*/  @P2 LDL R7, [R15+-0x4] ;  /* 0xfffffc000f072983 */ /* 0x002f280000100800 */
[----:B0-----:R-:W5:Y:S04]  /*1620*/  @!P2 LDL R19, [R1] ;  /* 0x000000000113a983 */ /* 0x001f680000100800 */
[----:B------:R-:W2:Y:S01]  /*1630*/  @P2 LDL R21, [R15+-0x4] ;  /* 0xfffffc000f152983 */ /* 0x000ea20000100800 */
[----:B------:R-:W0:Y:S01]  /*1640*/  S2UR UR5, SR_CgaCtaId ;  /* 0x00000000000579c3 */ /* 0x000e220000008800 */
[----:B------:R-:W-:-:S02]  /*1650*/  UMOV UR4, 0x400 ;  /* 0x0000040000047882 */ /* 0x000fc40000000000 */
[----:B0-----:R-:W-:Y:S01]  /*1660*/  ULEA UR4, UR5, UR4, 0x18 ;  /* 0x0000000405047291 */ /* 0x001fe2000f8ec0ff */
[-C--:B---3--:R-:W-:Y:S02]  /*1670*/  @!P2 IMAD R5, R5, R16.reuse, RZ ;  /* 0x000000100505a224 */ /* 0x088fe400078e02ff */
[-C--:B----4-:R-:W-:Y:S02]  /*1680*/  @P2 IMAD R5, R25, R16.reuse, R7 ;  /* 0x0000001019052224 */ /* 0x090fe400078e0207 */
[----:B-----5:R-:W-:-:S03]  /*1690*/  @!P2 IMAD R7, R19, R16, RZ ;  /* 0x000000101307a224 */ /* 0x020fc600078e02ff */
[----:B------:R-:W-:Y:S01]  /*16a0*/  LEA R5, R5, UR4, 0x2 ;  /* 0x0000000405057c11 */ /* 0x000fe2000f8e10ff */
[----:B--2---:R-:W-:Y:S01]  /*16b0*/  @P2 IMAD R21, R25, R16, R21 ;  /* 0x0000001019152224 */ /* 0x004fe200078e0215 */
[----:B------:R-:W-:-:S04]  /*16c0*/  @!P2 LEA R7, R7, UR4, 0x2 ;  /* 0x000000040707ac11 */ /* 0x000fc8000f8e10ff */
[----:B------:R-:W0:Y:S01]  /*16d0*/  LDS R5, [R5] ;  /* 0x0000000005057984 */ /* 0x000e220000000800 */
[----:B------:R-:W-:-:S03]  /*16e0*/  @P2 LEA R21, R21, UR4, 0x2 ;  /* 0x0000000415152c11 */ /* 0x000fc6000f8e10ff */
[----:B------:R-:W1:Y:S04]  /*16f0*/  @!P2 LDS R7, [R7] ;  /* 0x000000000707a984 */ /* 0x000e680000000800 */
[----:B------:R-:W2:Y:S01]  /*1700*/  @P2 LDS R21, [R21] ;  /* 0x0000000015152984 */ /* 0x000ea20000000800 */
[----:B0-----:R-:W-:-:S04]  /*1710*/  FADD R20, R0, -R5 ;  /* 0x8000000500147221 */ /* 0x001fc80000000000 */
[C---:B-1----:R-:W-:Y:S01]  /*1720*/  @!P2 FADD R0, R20.reuse, R7 ;  /* 0x000000071400a221 */ /* 0x042fe20000000000 */
[----:B--2---:R-:W-:-:S07]  /*1730*/  @P2 FADD R0, R20, R21 ;  /* 0x0000001514002221 */ /* 0x004fce0000000000 */
.L_x_35:
[----:B------:R-:W-:Y:S05]  /*1740*/  BSYNC.RECONVERGENT B4 ;  /* 0x0000000000047941 */ /* 0x000fea0003800200 */
.L_x_34:
[----:B------:R-:W-:Y:S05]  /*1750*/  @P3 BRA `(.L_x_33) ;  /* 0x0000000000543947 */ /* 0x000fea0003800000 */
[----:B------:R-:W-:-:S13]  /*1760*/  ISETP.NE.AND P2, PT, R6, RZ, PT ;  /* 0x000000ff0600720c */ /* 0x000fda0003f45270 */
[----:B------:R-:W3:Y:S04]  /*1770*/  @P2 LDL R5, [R15+-0x4] ;  /* 0xfffffc000f052983 */ /* 0x000ee80000100800 */
[----:B------:R-:W4:Y:S04]  /*1780*/  @!P2 LDL R21, [R1] ;  /* 0x000000000115a983 */ /* 0x000f280000100800 */
[----:B-1----:R-:W5:Y:S04]  /*1790*/  @P2 LDL R7, [R15+-0x4] ;  /* 0xfffffc000f072983 */ /* 0x002f680000100800 */
[----:B0-----:R-:W2:Y:S01]  /*17a0*/  @!P2 LDL R19, [R1] ;  /* 0x000000000113a983 */ /* 0x001ea20000100800 */
[----:B------:R-:W0:Y:S01]  /*17b0*/  S2UR UR5, SR_CgaCtaId ;  /* 0x00000000000579c3 */ /* 0x000e220000008800 */
[----:B------:R-:W-:-:S02]  /*17c0*/  UMOV UR4, 0x400 ;  /* 0x0000040000047882 */ /* 0x000fc40000000000 */
[----:B0-----:R-:W-:Y:S01]  /*17d0*/  ULEA UR4, UR5, UR4, 0x18 ;  /* 0x0000000405047291 */ /* 0x001fe2000f8ec0ff */
[-C--:B---3--:R-:W-:Y:S02]  /*17e0*/  @P2 IMAD R5, R23, R16.reuse, R5 ;  /* 0x0000001017052224 */ /* 0x088fe400078e0205 */
[-C--:B----4-:R-:W-:Y:S02]  /*17f0*/  @!P2 IMAD R5, R21, R16.reuse, RZ ;  /* 0x000000101505a224 */ /* 0x090fe400078e02ff */
[----:B-----5:R-:W-:-:S03]  /*1800*/  @P2 IMAD R7, R23, R16, R7 ;  /* 0x0000001017072224 */ /* 0x020fc600078e0207 */
[----:B------:R-:W-:Y:S01]  /*1810*/  LEA R5, R5, UR4, 0x2 ;  /* 0x0000000405057c11 */ /* 0x000fe2000f8e10ff */
[----:B--2---:R-:W-:Y:S01]  /*1820*/  @!P2 IMAD R19, R19, R16, RZ ;  /* 0x000000101313a224 */ /* 0x004fe200078e02ff */
[----:B------:R-:W-:-:S04]  /*1830*/  @P2 LEA R7, R7, UR4, 0x2 ;  /* 0x0000000407072c11 */ /* 0x000fc8000f8e10ff */
[----:B------:R-:W0:Y:S01]  /*1840*/  LDS R5, [R5] ;  /* 0x0000000005057984 */ /* 0x000e220000000800 */
[----:B------:R-:W-:-:S03]  /*1850*/  @!P2 LEA R19, R19, UR4, 0x2 ;  /* 0x000000041313ac11 */ /* 0x000fc6000f8e10ff */
[----:B------:R-:W1:Y:S04]  /*1860*/  @P2 LDS R7, [R7] ;  /* 0x0000000007072984 */ /* 0x000e680000000800 */
[----:B------:R-:W2:Y:S01]  /*1870*/  @!P2 LDS R19, [R19] ;  /* 0x000000001313a984 */ /* 0x000ea20000000800 */
[----:B0-----:R-:W-:-:S04]  /*1880*/  FADD R20, R0, -R5 ;  /* 0x8000000500147221 */ /* 0x001fc80000000000 */
[----:B-1----:R-:W-:Y:S01]  /*1890*/  @P2 FADD R0, R20, R7 ;  /* 0x0000000714002221 */ /* 0x002fe20000000000 */
[----:B--2---:R-:W-:-:S07]  /*18a0*/  @!P2 FADD R0, R19, R20 ;  /* 0x000000141300a221 */ /* 0x004fce0000000000 */
.L_x_33:
[----:B------:R-:W-:Y:S05]  /*18b0*/  BSYNC.RECONVERGENT B3 ;  /* 0x0000000000037941 */ /* 0x000fea0003800200 */
.L_x_32:
[----:B------:R-:W-:Y:S04]  /*18c0*/  BSSY.RECONVERGENT B3, `(.L_x_36) ;  /* 0x000001a000037945 */ /* 0x000fe80003800200 */
[----:B------:R-:W-:Y:S05]  /*18d0*/  @!P1 BRA `(.L_x_37) ;  /* 0x0000000000609947 */ /* 0x000fea0003800000 */
[----:B------:R-:W3:Y:S02]  /*18e0*/  LDL R21, [R15] ;  /* 0x000000000f157983 */ /* 0x000ee40000100800 */
[----:B---3--:R-:W-:-:S13]  /*18f0*/  ISETP.GE.AND P2, PT, R21, R16, PT ;  /* 0x000000101500720c */ /* 0x008fda0003f46270 */
        /* <DEDUP_REMOVED lines=22> */
.L_x_37:
[----:B------:R-:W-:Y:S05]  /*1a60*/  BSYNC.RECONVERGENT B3 ;  /* 0x0000000000037941 */ /* 0x000fea0003800200 */
.L_x_36:
        /* <DEDUP_REMOVED lines=26> */
.L_x_39:
[----:B------:R-:W-:Y:S05]  /*1c10*/  BSYNC.RECONVERGENT B3 ;  /* 0x0000000000037941 */ /* 0x000fea0003800200 */
.L_x_38:
[----:B------:R-:W-:Y:S05]  /*1c20*/  @P0 BRA `(.L_x_40) ;  /* 0xfffffff800440947 */ /* 0x000fea000383ffff */
.L_x_31:
[----:B------:R-:W-:Y:S05]  /*1c30*/  BSYNC.RECONVERGENT B2 ;  /* 0x0000000000027941 */ /* 0x000fea0003800200 */
.L_x_30:
[----:B------:R-:W-:-:S13]  /*1c40*/  ISETP.NE.AND P0, PT, R14, RZ, PT ;  /* 0x000000ff0e00720c */ /* 0x000fda0003f05270 */
[----:B------:R-:W-:Y:S05]  /*1c50*/  @!P0 BRA `(.L_x_20) ;  /* 0x0000000400588947 */ /* 0x000fea0003800000 */
[----:B------:R-:W-:Y:S01]  /*1c60*/  ISETP.NE.AND P2, PT, R6, -0x1, PT ;  /* 0xffffffff0600780c */ /* 0x000fe20003f45270 */
[----:B------:R-:W-:Y:S01]  /*1c70*/  BSSY.RECONVERGENT B2, `(.L_x_41) ;  /* 0x000001c000027945 */ /* 0x000fe20003800200 */
[----:B------:R-:W-:-:S11]  /*1c80*/  ISETP.NE.AND P1, PT, R14, 0x1, PT ;  /* 0x000000010e00780c */ /* 0x000fd60003f25270 */
[----:B------:R-:W-:Y:S05]  /*1c90*/  @!P2 BRA `(.L_x_42) ;  /* 0x000000000064a947 */ /* 0x000fea0003800000 */
[----:B------:R-:W4:Y:S01]  /*1ca0*/  LDL R18, [R15] ;  /* 0x000000000f127983 */ /* 0x000f220000100800 */
[----:B------:R-:W4:Y:S02]  /*1cb0*/  LDC R17, c[0x0][0x390] ;  /* 0x0000e400ff117b82 */ /* 0x000f240000000800 */
[----:B----4-:R-:W-:-:S13]  /*1cc0*/  ISETP.GE.AND P0, PT, R18, R17, PT ;  /* 0x000000111200720c */ /* 0x010fda0003f06270 */
[----:B------:R-:W-:Y:S05]  /*1cd0*/  @P0 BRA `(.L_x_42) ;  /* 0x0000000000540947 */ /* 0x000fea0003800000 */
[----:B------:R-:W-:-:S13]  /*1ce0*/  ISETP.NE.AND P0, PT, R6, RZ, PT ;  /* 0x000000ff0600720c */ /* 0x000fda0003f05270 */
[----:B------:R-:W4:Y:S04]  /*1cf0*/  @P0 LDL R5, [R15+-0x4] ;  /* 0xfffffc000f050983 */ /* 0x000f280000100800 */
[----:B------:R-:W5:Y:S04]  /*1d00*/  @!P0 LDL R20, [R1] ;  /* 0x0000000001148983 */ /* 0x000f680000100800 */
[----:B-1----:R-:W2:Y:S04]  /*1d10*/  @P0 LDL R7, [R15+-0x4] ;  /* 0xfffffc000f070983 */ /* 0x002ea80000100800 */
[----:B---3--:R-:W3:Y:S01]  /*1d20*/  @!P0 LDL R16, [R1] ;  /* 0x0000000001108983 */ /* 0x008ee20000100800 */
[----:B------:R-:W1:Y:S01]  /*1d30*/  S2UR UR5, SR_CgaCtaId ;  /* 0x00000000000579c3 */ /* 0x000e620000008800 */
[----:B------:R-:W-:-:S02]  /*1d40*/  UMOV UR4, 0x400 ;  /* 0x0000040000047882 */ /* 0x000fc40000000000 */
[----:B-1----:R-:W-:Y:S01]  /*1d50*/  ULEA UR4, UR5, UR4, 0x18 ;  /* 0x0000000405047291 */ /* 0x002fe2000f8ec0ff */
[-C--:B----4-:R-:W-:Y:S02]  /*1d60*/  @P0 IMAD R5, R18, R17.reuse, R5 ;  /* 0x0000001112050224 */ /* 0x090fe400078e0205 */
[-C--:B-----5:R-:W-:Y:S02]  /*1d70*/  @!P0 IMAD R5, R20, R17.reuse, RZ ;  /* 0x0000001114058224 */ /* 0x0a0fe400078e02ff */
[----:B--2---:R-:W-:-:S03]  /*1d80*/  @P0 IMAD R7, R18, R17, R7 ;  /* 0x0000001112070224 */ /* 0x004fc600078e0207 */
[----:B------:R-:W-:Y:S01]  /*1d90*/  LEA R5, R5, UR4, 0x2 ;  /* 0x0000000405057c11 */ /* 0x000fe2000f8e10ff */
[----:B---3--:R-:W-:Y:S01]  /*1da0*/  @!P0 IMAD R16, R16, R17, RZ ;  /* 0x0000001110108224 */ /* 0x008fe200078e02ff */
[----:B------:R-:W-:-:S04]  /*1db0*/  @P0 LEA R7, R7, UR4, 0x2 ;  /* 0x0000000407070c11 */ /* 0x000fc8000f8e10ff */
[----:B------:R-:W1:Y:S01]  /*1dc0*/  LDS R5, [R5] ;  /* 0x0000000005057984 */ /* 0x000e620000000800 */
[----:B------:R-:W-:-:S03]  /*1dd0*/  @!P0 LEA R17, R16, UR4, 0x2 ;  /* 0x0000000410118c11 */ /* 0x000fc6000f8e10ff */
[----:B------:R-:W2:Y:S04]  /*1de0*/  @P0 LDS R7, [R7] ;  /* 0x0000000007070984 */ /* 0x000ea80000000800 */
[----:B------:R-:W3:Y:S01]  /*1df0*/  @!P0 LDS R17, [R17] ;  /* 0x0000000011118984 */ /* 0x000ee20000000800 */
[----:B-1----:R-:W-:-:S04]  /*1e00*/  FADD R16, R0, -R5 ;  /* 0x8000000500107221 */ /* 0x002fc80000000000 */
[C---:B--2---:R-:W-:Y:S01]  /*1e10*/  @P0 FADD R0, R16.reuse, R7 ;  /* 0x0000000710000221 */ /* 0x044fe20000000000 */
[----:B---3--:R-:W-:-:S07]  /*1e20*/  @!P0 FADD R0, R16, R17 ;  /* 0x0000001110008221 */ /* 0x008fce0000000000 */
.L_x_42:
[----:B------:R-:W-:Y:S05]  /*1e30*/  BSYNC.RECONVERGENT B2 ;  /* 0x0000000000027941 */ /* 0x000fea0003800200 */
.L_x_41:
[----:B------:R-:W-:Y:S05]  /*1e40*/  @!P1 BRA `(.L_x_20) ;  /* 0x0000000000dc9947 */ /* 0x000fea0003800000 */
[----:B------:R-:W-:Y:S01]  /*1e50*/  BSSY.RECONVERGENT B2, `(.L_x_43) ;  /* 0x000001c000027945 */ /* 0x000fe20003800200 */
[----:B------:R-:W-:-:S03]  /*1e60*/  ISETP.EQ.OR P0, PT, R14, 0x2, !P2 ;  /* 0x000000020e00780c */ /* 0x000fc60005702670 */
[----:B------:R-:W-:Y:S10]  /*1e70*/  @!P2 BRA `(.L_x_44) ;  /* 0x000000000064a947 */ /* 0x000ff40003800000 */
[----:B---3--:R-:W3:Y:S01]  /*1e80*/  LDL R16, [R15] ;  /* 0x000000000f107983 */ /* 0x008ee20000100800 */
[----:B------:R-:W3:Y:S02]  /*1e90*/  LDC R17, c[0x0][0x390] ;  /* 0x0000e400ff117b82 */ /* 0x000ee40000000800 */
[----:B---3--:R-:W-:-:S13]  /*1ea0*/  ISETP.GE.AND P1, PT, R16, R17, PT ;  /* 0x000000111000720c */ /* 0x008fda0003f26270 */
[----:B------:R-:W-:Y:S05]  /*1eb0*/  @P1 BRA `(.L_x_44) ;  /* 0x0000000000541947 */ /* 0x000fea0003800000 */
[----:B------:R-:W-:-:S13]  /*1ec0*/  ISETP.NE.AND P1, PT, R6, RZ, PT ;  /* 0x000000ff0600720c */ /* 0x000fda0003f25270 */
[----:B------:R-:W3:Y:S04]  /*1ed0*/  @P1 LDL R5, [R15+-0x4] ;  /* 0xfffffc000f051983 */ /* 0x000ee80000100800 */
[----:B------:R-:W4:Y:S04]  /*1ee0*/  @!P1 LDL R18, [R1] ;  /* 0x0000000001129983 */ /* 0x000f280000100800 */
[----:B-1----:R-:W5:Y:S04]  /*1ef0*/  @P1 LDL R7, [R15+-0x4] ;  /* 0xfffffc000f071983 */ /* 0x002f680000100800 */
[----:B------:R-:W2:Y:S01]  /*1f00*/  @!P1 LDL R14, [R1] ;  /* 0x00000000010e9983 */ /* 0x000ea20000100800 */
[----:B------:R-:W1:Y:S01]  /*1f10*/  S2UR UR5, SR_CgaCtaId ;  /* 0x00000000000579c3 */ /* 0x000e620000008800 */
[----:B------:R-:W-:-:S02]  /*1f20*/  UMOV UR4, 0x400 ;  /* 0x0000040000047882 */ /* 0x000fc40000000000 */
[----:B-1----:R-:W-:Y:S01]  /*1f30*/  ULEA UR4, UR5, UR4, 0x18 ;  /* 0x0000000405047291 */ /* 0x002fe2000f8ec0ff */
[-C--:B---3--:R-:W-:Y:S02]  /*1f40*/  @P1 IMAD R5, R16, R17.reuse, R5 ;  /* 0x0000001110051224 */ /* 0x088fe400078e0205 */
[-C--:B----4-:R-:W-:Y:S02]  /*1f50*/  @!P1 IMAD R5, R18, R17.reuse, RZ ;  /* 0x0000001112059224 */ /* 0x090fe400078e02ff */
[----:B-----5:R-:W-:-:S03]  /*1f60*/  @P1 IMAD R7, R16, R17, R7 ;  /* 0x0000001110071224 */ /* 0x020fc600078e0207 */
[----:B------:R-:W-:Y:S01]  /*1f70*/  LEA R5, R5, UR4, 0x2 ;  /* 0x0000000405057c11 */ /* 0x000fe2000f8e10ff */
[----:B--2---:R-:W-:Y:S01]  /*1f80*/  @!P1 IMAD R14, R14, R17, RZ ;  /* 0x000000110e0e9224 */ /* 0x004fe200078e02ff */
        /* <DEDUP_REMOVED lines=8> */
.L_x_44:
[----:B------:R-:W-:Y:S05]  /*2010*/  BSYNC.RECONVERGENT B2 ;  /* 0x0000000000027941 */ /* 0x000fea0003800200 */
.L_x_43:
[----:B------:R-:W-:Y:S05]  /*2020*/  @P0 BRA `(.L_x_20) ;  /* 0x0000000000640947 */ /* 0x000fea0003800000 */
        /* <DEDUP_REMOVED lines=25> */
.L_x_20:
[----:B------:R-:W-:Y:S05]  /*21c0*/  BSYNC.RECONVERGENT B1 ;  /* 0x0000000000017941 */ /* 0x000fea0003800200 */
.L_x_19:
[----:B------:R-:W-:-:S04]  /*21d0*/  IADD3 R13, PT, PT, R13, -0x1, RZ ;  /* 0xffffffff0d0d7810 */ /* 0x000fc80007ffe0ff */
[----:B------:R-:W-:-:S13]  /*21e0*/  ISETP.GT.AND P0, PT, R13, R4, PT ;  /* 0x000000040d00720c */ /* 0x000fda0003f04270 */
[----:B------:R-:W-:Y:S05]  /*21f0*/  @P0 BRA `(.L_x_45) ;  /* 0xffffffe800780947 */ /* 0x000fea000383ffff */
.L_x_9:
[----:B------:R-:W-:Y:S05]  /*2200*/  BSYNC.RECONVERGENT B0 ;  /* 0x0000000000007941 */ /* 0x000fea0003800200 */
.L_x_8:
[----:B------:R-:W-:Y:S05]  /*2210*/  WARPSYNC.ALL ;  /* 0x0000000000007948 */ /* 0x000fea0003800000 */
[----:B-1----:R-:W1:Y:S01]  /*2220*/  LDC R7, c[0x0][0x390] ;  /* 0x0000e400ff077b82 */ /* 0x002e620000000800 */
[----:B------:R-:W-:Y:S01]  /*2230*/  BSSY.RECONVERGENT B0, `(.L_x_46) ;  /* 0x000004a000007945 */ /* 0x000fe20003800200 */
[C---:B-1----:R-:W-:Y:S01]  /*2240*/  ISETP.GT.AND P0, PT, R7.reuse, 0x1, PT ;  /* 0x000000010700780c */ /* 0x042fe20003f04270 */
[----:B------:R-:W-:-:S12]  /*2250*/  VIADD R15, R7, 0xfffffffe ;  /* 0xfffffffe070f7836 */ /* 0x000fd80000000000 */
[----:B------:R-:W-:Y:S05]  /*2260*/  @P0 BRA `(.L_x_47) ;  /* 0x00000000004c0947 */ /* 0x000fea0003800000 */
[----:B------:R-:W-:-:S04]  /*2270*/  ISETP.NE.AND P0, PT, R6, R15, PT ;  /* 0x0000000f0600720c */ /* 0x000fc80003f05270 */
[----:B------:R-:W-:-:S13]  /*2280*/  ISETP.LT.OR P0, PT, R6, R15, P0 ;  /* 0x0000000f0600720c */ /* 0x000fda0000701670 */
[----:B------:R-:W-:Y:S05]  /*2290*/  @P0 BRA `(.L_x_48) ;  /* 0x00000004000c0947 */ /* 0x000fea0003800000 */
[----:B------:R-:W1:Y:S01]  /*22a0*/  S2R R5, SR_CgaCtaId ;  /* 0x0000000000057919 */ /* 0x000e620000008800 */
[-C--:B------:R-:W-:Y:S01]  /*22b0*/  ISETP.NE.AND P0, PT, R3, R15.reuse, PT ;  /* 0x0000000f0300720c */ /* 0x080fe20003f05270 */
[----:B------:R-:W-:Y:S01]  /*22c0*/  BSSY.RECONVERGENT B1, `(.L_x_49) ;  /* 0x000000b000017945 */ /* 0x000fe20003800200 */
[----:B------:R-:W-:Y:S02]  /*22d0*/  MOV R4, 0x400 ;  /* 0x0000040000047802 */ /* 0x000fe40000000f00 */
[----:B------:R-:W-:Y:S02]  /*22e0*/  ISETP.LT.OR P0, PT, R6, R15, P0 ;  /* 0x0000000f0600720c */ /* 0x000fe40000701670 */
[----:B-1----:R-:W-:-:S11]  /*22f0*/  LEA R11, R5, R4, 0x18 ;  /* 0x00000004050b7211 */ /* 0x002fd600078ec0ff */
.L_x_50:
[----:B------:R-:W4:Y:S04]  /*2300*/  LDL R4, [R2+-0x8] ;  /* 0xfffff80002047983 */ /* 0x000f280000100800 */
[----:B------:R-:W-:Y:S01]  /*2310*/  STL [R2+-0x4], RZ ;  /* 0xfffffcff02007387 */ /* 0x000fe20000100800 */
[----:B----4-:R-:W-:-:S04]  /*2320*/  IMAD R4, R4, R7, RZ ;  /* 0x0000000704047224 */ /* 0x010fc800078e02ff */
[----:B------:R-:W-:-:S05]  /*2330*/  IMAD R4, R4, 0x4, R11 ;  /* 0x0000000404047824 */ /* 0x000fca00078e020b */
[----:B------:R-:W2:Y:S02]  /*2340*/  LDS R5, [R4] ;  /* 0x0000000004057984 */ /* 0x000ea40000000800 */
[----:B--2---:R-:W-:Y:S01]  /*2350*/  FADD R0, R5, R0 ;  /* 0x0000000005007221 */ /* 0x004fe20000000000 */
[----:B------:R-:W-:Y:S06]  /*2360*/  @!P0 BRA `(.L_x_50) ;  /* 0xfffffffc00e48947 */ /* 0x000fec000383ffff */
[----:B------:R-:W-:Y:S05]  /*2370*/  BSYNC.RECONVERGENT B1 ;  /* 0x0000000000017941 */ /* 0x000fea0003800200 */
.L_x_49:
[----:B------:R-:W-:Y:S01]  /*2380*/  IMAD.MOV.U32 R6, RZ, RZ, R3 ;  /* 0x000000ffff067224 */ /* 0x000fe200078e0003 */
[----:B------:R-:W-:Y:S06]  /*2390*/  BRA `(.L_x_48) ;  /* 0x0000000000cc7947 */ /* 0x000fec0003800000 */
.L_x_47:
[----:B------:R-:W-:-:S07]  /*23a0*/  LEA R11, R15, R1, 0x2 ;  /* 0x000000010f0b7211 */ /* 0x000fce00078e10ff */
.L_x_53:
[----:B------:R-:W-:-:S13]  /*23b0*/  ISETP.GE.AND P0, PT, R6, R15, PT ;  /* 0x0000000f0600720c */ /* 0x000fda0003f06270 */
[----:B-1--4-:R-:W-:Y:S05]  /*23c0*/  @!P0 BRA `(.L_x_51) ;  /* 0x0000000000408947 */ /* 0x012fea0003800000 */
[----:B------:R-:W-:-:S13]  /*23d0*/  ISETP.NE.AND P0, PT, R6, R15, PT ;  /* 0x0000000f0600720c */ /* 0x000fda0003f05270 */
[----:B------:R-:W-:Y:S05]  /*23e0*/  @P0 BRA `(.L_x_52) ;  /* 0x0000000000300947 */ /* 0x000fea0003800000 */
[----:B------:R-:W4:Y:S01]  /*23f0*/  LDL R4, [R11] ;  /* 0x000000000b047983 */ /* 0x000f220000100800 */
[----:B------:R-:W1:Y:S01]  /*2400*/  S2UR UR5, SR_CgaCtaId ;  /* 0x00000000000579c3 */ /* 0x000e620000008800 */
[----:B------:R-:W4:Y:S01]  /*2410*/  LDCU UR8, c[0x0][0x390] ;  /* 0x00007200ff0877ac */ /* 0x000f220008000800 */
[----:B------:R-:W-:Y:S01]  /*2420*/  IMAD.MOV.U32 R6, RZ, RZ, R3 ;  /* 0x000000ffff067224 */ /* 0x000fe200078e0003 */
[----:B------:R-:W-:Y:S01]  /*2430*/  STL [R2+-0x4], RZ ;  /* 0xfffffcff02007387 */ /* 0x000fe20000100800 */
[----:B------:R-:W-:Y:S02]  /*2440*/  UMOV UR4, 0x400 ;  /* 0x0000040000047882 */ /* 0x000fe40000000000 */
[----:B-1----:R-:W-:Y:S01]  /*2450*/  ULEA UR4, UR5, UR4, 0x18 ;  /* 0x0000000405047291 */ /* 0x002fe2000f8ec0ff */
[----:B----4-:R-:W-:-:S05]  /*2460*/  IMAD R4, R4, UR8, RZ ;  /* 0x0000000804047c24 */ /* 0x010fca000f8e02ff */
[----:B------:R-:W-:-:S05]  /*2470*/  LEA R4, R4, UR4, 0x2 ;  /* 0x0000000404047c11 */ /* 0x000fca000f8e10ff */
[----:B------:R-:W2:Y:S02]  /*2480*/  LDS R5, [R4] ;  /* 0x0000000004057984 */ /* 0x000ea40000000800 */
[----:B--2---:R-:W-:Y:S01]  /*2490*/  FADD R0, R0, R5 ;  /* 0x0000000500007221 */ /* 0x004fe20000000000 */
[----:B------:R-:W-:Y:S06]  /*24a0*/  BRA `(.L_x_53) ;  /* 0xfffffffc00c07947 */ /* 0x000fec000383ffff */
.L_x_52:
[----:B------:R-:W-:-:S13]  /*24b0*/  ISETP.GE.AND P0, PT, R6, R15, PT ;  /* 0x0000000f0600720c */ /* 0x000fda0003f06270 */
[----:B------:R-:W-:Y:S05]  /*24c0*/  @P0 BRA `(.L_x_48) ;  /* 0x0000000000800947 */ /* 0x000fea0003800000 */
.L_x_51:
[----:B-1----:R-:W-:-:S07]  /*24d0*/  IMAD.MOV.U32 R12, RZ, RZ, 0x1 ;  /* 0x00000001ff0c7424 */ /* 0x002fce00078e00ff */
.L_x_56:
[----:B-1----:R-:W1:Y:S01]  /*24e0*/  LDC R17, c[0x0][0x390] ;  /* 0x0000e400ff117b82 */ /* 0x002e620000000800 */
[----:B------:R-:W-:-:S07]  /*24f0*/  IMAD.MOV.U32 R4, RZ, RZ, RZ ;  /* 0x000000ffff047224 */ /* 0x000fce00078e00ff */
.L_x_55:
[----:B------:R-:W-:-:S06]  /*2500*/  LEA R5, R4, R1, 0x2 ;  /* 0x0000000104057211 */ /* 0x000fcc00078e10ff */
[----:B------:R-:W4:Y:S02]  /*2510*/  LDL R5, [R5] ;  /* 0x0000000005057983 */ /* 0x000f240000100800 */
[----:B----4-:R-:W-:-:S13]  /*2520*/  ISETP.NE.AND P0, PT, R5, R12, PT ;  /* 0x0000000c0500720c */ /* 0x010fda0003f05270 */
[----:B------:R-:W-:Y:S05]  /*2530*/  @!P0 BRA `(.L_x_54) ;  /* 0x0000000000508947 */ /* 0x000fea0003800000 */
[----:B------:R-:W-:-:S05]  /*2540*/  VIADD R4, R4, 0x1 ;  /* 0x0000000104047836 */ /* 0x000fca0000000000 */
[----:B-1----:R-:W-:-:S13]  /*2550*/  ISETP.NE.AND P0, PT, R4, R17, PT ;  /* 0x000000110400720c */ /* 0x002fda0003f05270 */
[----:B------:R-:W-:Y:S05]  /*2560*/  @P0 BRA `(.L_x_55) ;  /* 0xfffffffc00e40947 */ /* 0x000fea000383ffff */
[C---:B------:R-:W-:Y:S01]  /*2570*/  ISETP.NE.AND P0, PT, R6.reuse, -0x1, PT ;  /* 0xffffffff0600780c */ /* 0x040fe20003f05270 */
[----:B------:R-:W-:-:S12]  /*2580*/  IMAD R13, R6, 0x4, R1 ;  /* 0x00000004060d7824 */ /* 0x000fd800078e0201 */
[----:B------:R-:W4:Y:S04]  /*2590*/  @P0 LDL R5, [R13] ;  /* 0x000000000d050983 */ /* 0x000f280000100800 */
[----:B------:R-:W-:Y:S04]  /*25a0*/  STL [R13+0x4], R12 ;  /* 0x0000040c0d007387 */ /* 0x000fe80000100800 */
[----:B------:R-:W5:Y:S01]  /*25b0*/  @!P0 LDL R7, [R1] ;  /* 0x0000000001078983 */ /* 0x000f620000100800 */
[----:B------:R-:W1:Y:S01]  /*25c0*/  S2UR UR5, SR_CgaCtaId ;  /* 0x00000000000579c3 */ /* 0x000e620000008800 */
[----:B------:R-:W-:Y:S01]  /*25d0*/  UMOV UR4, 0x400 ;  /* 0x0000040000047882 */ /* 0x000fe20000000000 */
[----:B------:R-:W-:Y:S01]  /*25e0*/  @P0 VIADD R6, R6, 0x1 ;  /* 0x0000000106060836 */ /* 0x000fe20000000000 */
[----:B------:R-:W-:Y:S01]  /*25f0*/  @!P0 MOV R6, RZ ;  /* 0x000000ff00068202 */ /* 0x000fe20000000f00 */
[----:B-1----:R-:W-:Y:S01]  /*2600*/  ULEA UR4, UR5, UR4, 0x18 ;  /* 0x0000000405047291 */ /* 0x002fe2000f8ec0ff */
[----:B----4-:R-:W-:-:S05]  /*2610*/  @P0 IMAD R4, R5, R17, R12 ;  /* 0x0000001105040224 */ /* 0x010fca00078e020c */
[----:B------:R-:W-:Y:S02]  /*2620*/  @P0 LEA R4, R4, UR4, 0x2 ;  /* 0x0000000404040c11 */ /* 0x000fe4000f8e10ff */
[----:B-----5:R-:W-:-:S03]  /*2630*/  @!P0 LEA R7, R7, UR4, 0x2 ;  /* 0x0000000407078c11 */ /* 0x020fc6000f8e10ff */
[----:B------:R-:W2:Y:S02]  /*2640*/  @P0 LDS R5, [R4] ;  /* 0x0000000004050984 */ /* 0x000ea40000000800 */
[----:B--2---:R-:W-:-:S06]  /*2650*/  @P0 FADD R0, R0, R5 ;  /* 0x0000000500000221 */ /* 0x004fcc0000000000 */
[----:B------:R1:W4:Y:S01]  /*2660*/  @!P0 LDS R0, [R7] ;  /* 0x0000000007008984 */ /* 0x0003220000000800 */
[----:B------:R-:W-:Y:S05]  /*2670*/  BRA `(.L_x_53) ;  /* 0xfffffffc004c7947 */ /* 0x000fea000383ffff */
.L_x_54:
[----:B------:R-:W4:Y:S01]  /*2680*/  LDCU UR4, c[0x0][0x390] ;  /* 0x00007200ff0477ac */ /* 0x000f220008000800 */
[----:B------:R-:W-:-:S05]  /*2690*/  VIADD R12, R12, 0x1 ;  /* 0x000000010c0c7836 */ /* 0x000fca0000000000 */
[----:B----4-:R-:W-:-:S13]  /*26a0*/  ISETP.NE.AND P0, PT, R12, UR4, PT ;  /* 0x000000040c007c0c */ /* 0x010fda000bf05270 */
[----:B------:R-:W-:Y:S05]  /*26b0*/  @P0 BRA `(.L_x_56) ;  /* 0xfffffffc00880947 */ /* 0x000fea000383ffff */
[----:B------:R-:W-:Y:S05]  /*26c0*/  BRA `(.L_x_52) ;  /* 0xfffffffc00787947 */ /* 0x000fea000383ffff */
.L_x_48:
[----:B------:R-:W-:Y:S05]  /*26d0*/  BSYNC.RECONVERGENT B0 ;  /* 0x0000000000007941 */ /* 0x000fea0003800200 */
.L_x_46:
[----:B------:R-:W4:Y:S01]  /*26e0*/  LDCU UR4, c[0x0][0x3a0] ;  /* 0x00007400ff0477ac */ /* 0x000f220008000800 */
[----:B------:R-:W-:Y:S01]  /*26f0*/  BSSY.RECONVERGENT B1, `(.L_x_57) ;  /* 0x000013d000017945 */ /* 0x000fe20003800200 */
[----:B----4-:R-:W-:-:S04]  /*2700*/  ISETP.NE.AND P0, PT, R6, UR4, PT ;  /* 0x0000000406007c0c */ /* 0x010fc8000bf05270 */
[----:B------:R-:W-:-:S13]  /*2710*/  ISETP.EQ.OR P0, PT, R6, -0x1, !P0 ;  /* 0xffffffff0600780c */ /* 0x000fda0004702670 */
[----:B------:R-:W-:Y:S05]  /*2720*/  @P0 BRA `(.L_x_58) ;  /* 0x0000001000e40947 */ /* 0x000fea0003800000 */
[----:B------:R-:W4:Y:S02]  /*2730*/  LDCU UR4, c[0x0][0x390] ;  /* 0x00007200ff0477ac */ /* 0x000f240008000800 */
[----:B----4-:R-:W-:-:S09]  /*2740*/  UISETP.GE.AND UP0, UPT, UR4, 0x2, UPT ;  /* 0x000000020400788c */ /* 0x010fd2000bf06270 */
[----:B------:R-:W-:Y:S05]  /*2750*/  BRA.U !UP0, `(.L_x_59) ;  /* 0x0000000908587547 */ /* 0x000fea000b800000 */
[----:B------:R-:W-:Y:S02]  /*2760*/  IMAD R14, RZ, RZ, -UR4 ;  /* 0x80000004ff0e7e24 */ /* 0x000fe4000f8e02ff */
[----:B--2---:R-:W-:-:S07]  /*2770*/  IMAD.MOV.U32 R5, RZ, RZ, R0 ;  /* 0x000000ffff057224 */ /* 0x004fce00078e0000 */
.L_x_80:
[C---:B------:R-:W-:Y:S02]  /*2780*/  ISETP.NE.AND P0, PT, R6.reuse, RZ, PT ;  /* 0x000000ff0600720c */ /* 0x040fe40003f05270 */
[----:B------:R-:W-:-:S11]  /*2790*/  LEA R4, R6, R1, 0x2 ;  /* 0x0000000106047211 */ /* 0x000fd600078e10ff */
[----:B--2---:R-:W2:Y:S01]  /*27a0*/  @P0 LDL R7, [R4] ;  /* 0x0000000004070983 */ /* 0x004ea20000100800 */
[----:B------:R-:W2:Y:S03]  /*27b0*/  @P0 LDC R11, c[0x0][0x390] ;  /* 0x0000e400ff0b0b82 */ /* 0x000ea60000000800 */
[----:B------:R-:W2:Y:S01]  /*27c0*/  @P0 LDL R12, [R4+-0x4] ;  /* 0xfffffc00040c0983 */ /* 0x000ea20000100800 */
[----:B------:R-:W-:Y:S01]  /*27d0*/  @P0 MOV R13, 0x400 ;  /* 0x00000400000d0802 */ /* 0x000fe20000000f00 */
[----:B------:R-:W-:Y:S01]  /*27e0*/  BSSY.RECONVERGENT B0, `(.L_x_60) ;  /* 0x0000088000007945 */ /* 0x000fe20003800200 */
[----:B---3--:R-:W3:Y:S02]  /*27f0*/  @P0 S2R R16, SR_CgaCtaId ;  /* 0x0000000000100919 */ /* 0x008ee40000008800 */
[----:B---3--:R-:W-:Y:S01]  /*2800*/  @P0 LEA R16, R16, R13, 0x18 ;  /* 0x0000000d10100211 */ /* 0x008fe200078ec0ff */
[----:B------:R-:W-:-:S05]  /*2810*/  IMAD.MOV.U32 R13, RZ, RZ, -0x1 ;  /* 0xffffffffff0d7424 */ /* 0x000fca00078e00ff */
[----:B------:R-:W-:Y:S01]  /*2820*/  STL [R4], R13 ;  /* 0x0000000d04007387 */ /* 0x000fe20000100800 */
[----:B--2---:R-:W-:-:S04]  /*2830*/  @P0 IMAD R7, R7, R11, R12 ;  /* 0x0000000b07070224 */ /* 0x004fc800078e020c */
[----:B------:R-:W-:Y:S02]  /*2840*/  @P0 IMAD R11, R7, 0x4, R16 ;  /* 0x00000004070b0824 */ /* 0x000fe400078e0210 */
[----:B------:R-:W-:-:S03]  /*2850*/  HFMA2 R7, -RZ, RZ, 0, 0 ;  /* 0x00000000ff077431 */ /* 0x000fc600000001ff */
[----:B------:R-:W2:Y:S02]  /*2860*/  @P0 LDS R12, [R11] ;  /* 0x000000000b0c0984 */ /* 0x000ea40000000800 */
[----:B--2---:R-:W-:Y:S01]  /*2870*/  @P0 FADD R7, -R12, R5 ;  /* 0x000000050c070221 */ /* 0x004fe20000000100 */
[----:B------:R-:W-:Y:S02]  /*2880*/  IMAD.MOV.U32 R12, RZ, RZ, R6 ;  /* 0x000000ffff0c7224 */ /* 0x000fe400078e0006 */
[----:B------:R-:W-:Y:S02]  /*2890*/  IMAD.MOV.U32 R6, RZ, RZ, -0x1 ;  /* 0xffffffffff067424 */ /* 0x000fe400078e00ff */
[----:B------:R-:W-:Y:S01]  /*28a0*/  MOV R5, R7 ;  /* 0x0000000700057202 */ /* 0x000fe20000000f00 */
[----:B------:R-:W-:Y:S06]  /*28b0*/  @!P0 BRA `(.L_x_61) ;  /* 0x0000000400e88947 */ /* 0x000fec0003800000 */
[----:B------:R-:W-:Y:S02]  /*28c0*/  VIADD R12, R12, 0xffffffff ;  /* 0xffffffff0c0c7836 */ /* 0x000fe40000000000 */
[----:B------:R-:W-:-:S07]  /*28d0*/  IMAD.MOV.U32 R5, RZ, RZ, R7 ;  /* 0x000000ffff057224 */ /* 0x000fce00078e0007 */
.L_x_79:
[----:B------:R-:W-:Y:S01]  /*28e0*/  LEA R16, R12, R1, 0x2 ;  /* 0x000000010c107211 */ /* 0x000fe200078e10ff */
[----:B--2---:R-:W2:Y:S04]  /*28f0*/  LDCU UR4, c[0x0][0x390] ;  /* 0x00007200ff0477ac */ /* 0x004ea80008000800 */
[----:B------:R-:W3:Y:S01]  /*2900*/  LDL R21, [R16] ;  /* 0x0000000010157983 */ /* 0x000ee20000100800 */
[----:B------:R-:W-:Y:S01]  /*2910*/  BSSY.RECONVERGENT B2, `(.L_x_62) ;  /* 0x0000033000027945 */ /* 0x000fe20003800200 */
[----:B------:R-:W-:Y:S01]  /*2920*/  PLOP3.LUT P0, PT, PT, PT, PT, 0x8, 0x80 ;  /* 0x000000000080781c */ /* 0x000fe20003f0e170 */
[----:B------:R-:W-:Y:S02]  /*2930*/  IMAD.MOV.U32 R6, RZ, RZ, R12 ;  /* 0x000000ffff067224 */ /* 0x000fe400078e000c */
[----:B--2---:R-:W-:-:S05]  /*2940*/  IMAD.U32 R4, RZ, RZ, UR4 ;  /* 0x00000004ff047e24 */ /* 0x004fca000f8e00ff */
[----:B---3--:R-:W-:-:S13]  /*2950*/  ISETP.GE.AND P1, PT, R21, R4, PT ;  /* 0x000000041500720c */ /* 0x008fda0003f26270 */
[----:B------:R-:W-:Y:S05]  /*2960*/  @P1 BRA `(.L_x_63) ;  /* 0x0000000000b41947 */ /* 0x000fea0003800000 */
[----:B-1----:R-:W-:-:S07]  /*2970*/  MOV R17, R21 ;  /* 0x0000001500117202 */ /* 0x002fce0000000f00 */
.L_x_67:
[----:B------:R-:W-:Y:S01]  /*2980*/  BSSY.RELIABLE B3, `(.L_x_64) ;  /* 0x0000026000037945 */ /* 0x000fe20003800100 */
[----:B------:R-:W-:Y:S02]  /*2990*/  IMAD.MOV.U32 R4, RZ, RZ, R1 ;  /* 0x000000ffff047224 */ /* 0x000fe400078e0001 */
[----:B------:R-:W-:-:S07]  /*29a0*/  IMAD.MOV.U32 R7, RZ, RZ, R14 ;  /* 0x000000ffff077224 */ /* 0x000fce00078e000e */
.L_x_66:
[----:B------:R-:W2:Y:S02]  /*29b0*/  LDL R12, [R4] ;  /* 0x00000000040c7983 */ /* 0x000ea40000100800 */
[----:B--2---:R-:W-:-:S13]  /*29c0*/  ISETP.NE.AND P1, PT, R12, R17, PT ;  /* 0x000000110c00720c */ /* 0x004fda0003f25270 */
[----:B------:R-:W-:Y:S05]  /*29d0*/  @!P1 BRA `(.L_x_65) ;  /* 0x0000000000809947 */ /* 0x000fea0003800000 */
[----:B------:R-:W-:Y:S01]  /*29e0*/  IADD3 R7, PT, PT, R7, 0x1, RZ ;  /* 0x0000000107077810 */ /* 0x000fe20007ffe0ff */
[----:B------:R-:W-:-:S03]  /*29f0*/  VIADD R4, R4, 0x4 ;  /* 0x0000000404047836 */ /* 0x000fc60000000000 */
[----:B------:R-:W-:-:S13]  /*2a00*/  ISETP.NE.AND P1, PT, R7, RZ, PT ;  /* 0x000000ff0700720c */ /* 0x000fda0003f25270 */
[----:B------:R-:W-:Y:S05]  /*2a10*/  @!P1 BREAK.RELIABLE B3 ;  /* 0x0000000000039942 */ /* 0x000fea0003800100 */
[----:B------:R-:W-:Y:S05]  /*2a20*/  @P1 BRA `(.L_x_66) ;  /* 0xfffffffc00e01947 */ /* 0x000fea000383ffff */
[----:B------:R-:W-:Y:S01]  /*2a30*/  ISETP.NE.AND P1, PT, R6, RZ, PT ;  /* 0x000000ff0600720c */ /* 0x000fe20003f25270 */
[----:B------:R-:W1:-:S12]  /*2a40*/  LDCU UR4, c[0x0][0x390] ;  /* 0x00007200ff0477ac */ /* 0x000e580008000800 */
[----:B------:R-:W2:Y:S04]  /*2a50*/  @P1 LDL R7, [R16+-0x4] ;  /* 0xfffffc0010071983 */ /* 0x000ea80000100800 */
[----:B0-----:R-:W3:Y:S04]  /*2a60*/  @!P1 LDL R19, [R1] ;  /* 0x0000000001139983 */ /* 0x001ee80000100800 */
[----:B------:R-:W4:Y:S04]  /*2a70*/  @P1 LDL R11, [R16+-0x4] ;  /* 0xfffffc00100b1983 */ /* 0x000f280000100800 */
[----:B------:R-:W-:Y:S04]  /*2a80*/  STL [R16], R17 ;  /* 0x0000001110007387 */ /* 0x000fe80000100800 */
[----:B------:R-:W5:Y:S01]  /*2a90*/  @!P1 LDL R13, [R1] ;  /* 0x00000000010d9983 */ /* 0x000f620000100800 */
[----:B------:R-:W0:Y:S01]  /*2aa0*/  S2UR UR5, SR_CgaCtaId ;  /* 0x00000000000579c3 */ /* 0x000e220000008800 */
[----:B-1----:R-:W-:Y:S01]  /*2ab0*/  @P1 IMAD.U32 R4, RZ, RZ, UR4 ;  /* 0x00000004ff041e24 */ /* 0x002fe2000f8e00ff */
[----:B------:R-:W-:-:S03]  /*2ac0*/  PLOP3.LUT P0, PT, PT, PT, PT, 0x80, 0x8 ;  /* 0x000000000008781c */ /* 0x000fc60003f0f070 */
[----:B--2---:R-:W-:Y:S01]  /*2ad0*/  @P1 IMAD R7, R21, R4, R7 ;  /* 0x0000000415071224 */ /* 0x004fe200078e0207 */
[----:B------:R-:W-:Y:S01]  /*2ae0*/  @!P1 MOV R4, UR4 ;  /* 0x0000000400049c02 */ /* 0x000fe20008000f00 */
[----:B------:R-:W-:Y:S02]  /*2af0*/  UMOV UR4, 0x400 ;  /* 0x0000040000047882 */ /* 0x000fe40000000000 */
[----:B0-----:R-:W-:Y:S02]  /*2b00*/  ULEA UR4, UR5, UR4, 0x18 ;  /* 0x0000000405047291 */ /* 0x001fe4000f8ec0ff */
[-C--:B---3--:R-:W-:Y:S02]  /*2b10*/  @!P1 IMAD R7, R19, R4.reuse, RZ ;  /* 0x0000000413079224 */ /* 0x088fe400078e02ff */
[----:B----4-:R-:W-:-:S03]  /*2b20*/  @P1 IMAD R11, R17, R4, R11 ;  /* 0x00000004110b1224 */ /* 0x010fc600078e020b */
[----:B------:R-:W-:Y:S02]  /*2b30*/  LEA R7, R7, UR4, 0x2 ;  /* 0x0000000407077c11 */ /* 0x000fe4000f8e10ff */
[----:B------:R-:W-:Y:S01]  /*2b40*/  @P1 LEA R11, R11, UR4, 0x2 ;  /* 0x000000040b0b1c11 */ /* 0x000fe2000f8e10ff */
[----:B-----5:R-:W-:Y:S02]  /*2b50*/  @!P1 IMAD R13, R13, R4, RZ ;  /* 0x000000040d0d9224 */ /* 0x020fe400078e02ff */
[----:B------:R-:W0:Y:S03]  /*2b60*/  LDS R12, [R7] ;  /* 0x00000000070c7984 */ /* 0x000e260000000800 */
[----:B------:R-:W-:Y:S01]  /*2b70*/  @!P1 LEA R13, R13, UR4, 0x2 ;  /* 0x000000040d0d9c11 */ /* 0x000fe2000f8e10ff */
[----:B------:R-:W1:Y:S05]  /*2b80*/  @P1 LDS R11, [R11] ;  /* 0x000000000b0b1984 */ /* 0x000e6a0000000800 */
[----:B------:R-:W2:Y:S01]  /*2b90*/  @!P1 LDS R13, [R13] ;  /* 0x000000000d0d9984 */ /* 0x000ea20000000800 */
[----:B0-----:R-:W-:-:S04]  /*2ba0*/  FADD R12, -R12, R5 ;  /* 0x000000050c0c7221 */ /* 0x001fc80000000100 */
[C---:B-1----:R-:W-:Y:S01]  /*2bb0*/  @P1 FADD R5, R12.reuse, R11 ;  /* 0x0000000b0c051221 */ /* 0x042fe20000000000 */
[----:B--2---:R-:W-:Y:S01]  /*2bc0*/  @!P1 FADD R5, R12, R13 ;  /* 0x0000000d0c059221 */ /* 0x004fe20000000000 */
[----:B------:R-:W-:Y:S06]  /*2bd0*/  BRA `(.L_x_63) ;  /* 0x0000000000187947 */ /* 0x000fec0003800000 */
.L_x_65:
[----:B------:R-:W-:Y:S05]  /*2be0*/  BSYNC.RELIABLE B3 ;  /* 0x0000000000037941 */ /* 0x000fea0003800100 */
.L_x_64:
[----:B------:R-:W1:Y:S01]  /*2bf0*/  LDCU UR4, c[0x0][0x390] ;  /* 0x00007200ff0477ac */ /* 0x000e620008000800 */
[----:B------:R-:W-:Y:S02]  /*2c00*/  VIADD R17, R17, 0x1 ;  /* 0x0000000111117836 */ /* 0x000fe40000000000 */
[----:B-1----:R-:W-:-:S05]  /*2c10*/  IMAD.U32 R4, RZ, RZ, UR4 ;  /* 0x00000004ff047e24 */ /* 0x002fca000f8e00ff */
[----:B------:R-:W-:-:S13]  /*2c20*/  ISETP.NE.AND P1, PT, R17, R4, PT ;  /* 0x000000041100720c */ /* 0x000fda0003f25270 */
[----:B------:R-:W-:Y:S05]  /*2c30*/  @P1 BRA `(.L_x_67) ;  /* 0xfffffffc00501947 */ /* 0x000fea000383ffff */
.L_x_63:
[----:B------:R-:W-:Y:S05]  /*2c40*/  BSYNC.RECONVERGENT B2 ;  /* 0x0000000000027941 */ /* 0x000fea0003800200 */
.L_x_62:
[----:B------:R-:W-:Y:S05]  /*2c50*/  @!P0 BRA `(.L_x_61) ;  /* 0x0000000400008947 */ /* 0x000fea0003800000 */
[----:B------:R-:W-:Y:S01]  /*2c60*/  ISETP.GE.AND P0, PT, R6, R15, PT ;  /* 0x0000000f0600720c */ /* 0x000fe20003f06270 */
[----:B------:R-:W-:Y:S01]  /*2c70*/  BSSY.RECONVERGENT B2, `(.L_x_68) ;  /* 0x000002b000027945 */ /* 0x000fe20003800200 */
[----:B------:R-:W-:-:S11]  /*2c80*/  MOV R12, R6 ;  /* 0x00000006000c7202 */ /* 0x000fd60000000f00 */
[----:B------:R-:W-:Y:S05]  /*2c90*/  @P0 BRA `(.L_x_69) ;  /* 0x0000000000a00947 */ /* 0x000fea0003800000 */
.L_x_76:
[----:B------:R-:W-:Y:S01]  /*2ca0*/  BSSY.RECONVERGENT B3, `(.L_x_70) ;  /* 0x0000025000037945 */ /* 0x000fe20003800200 */
[----:B--23--:R-:W-:-:S07]  /*2cb0*/  IMAD.MOV.U32 R11, RZ, RZ, 0x1 ;  /* 0x00000001ff0b7424 */ /* 0x00cfce00078e00ff */
.L_x_75:
[----:B------:R-:W-:Y:S01]  /*2cc0*/  BSSY.RELIABLE B4, `(.L_x_71) ;  /* 0x000001d000047945 */ /* 0x000fe20003800100 */
[----:B------:R-:W-:-:S07]  /*2cd0*/  IMAD.MOV.U32 R6, RZ, RZ, RZ ;  /* 0x000000ffff067224 */ /* 0x000fce00078e00ff */
.L_x_73:
[----:B------:R-:W-:-:S06]  /*2ce0*/  LEA R4, R6, R1, 0x2 ;  /* 0x0000000106047211 */ /* 0x000fcc00078e10ff */
[----:B------:R-:W2:Y:S02]  /*2cf0*/  LDL R4, [R4] ;  /* 0x0000000004047983 */ /* 0x000ea40000100800 */
[----:B--2---:R-:W-:-:S13]  /*2d00*/  ISETP.NE.AND P0, PT, R4, R11, PT ;  /* 0x0000000b0400720c */ /* 0x004fda0003f05270 */
[----:B------:R-:W-:Y:S05]  /*2d10*/  @!P0 BRA `(.L_x_72) ;  /* 0x00000000005c8947 */ /* 0x000fea0003800000 */
[----:B------:R-:W2:Y:S01]  /*2d20*/  LDCU UR4, c[0x0][0x390] ;  /* 0x00007200ff0477ac */ /* 0x000ea20008000800 */
[----:B------:R-:W-:Y:S02]  /*2d30*/  VIADD R6, R6, 0x1 ;  /* 0x0000000106067836 */ /* 0x000fe40000000000 */
[----:B--2---:R-:W-:-:S05]  /*2d40*/  IMAD.U32 R4, RZ, RZ, UR4 ;  /* 0x00000004ff047e24 */ /* 0x004fca000f8e00ff */
[----:B------:R-:W-:-:S13]  /*2d50*/  ISETP.NE.AND P0, PT, R6, R4, PT ;  /* 0x000000040600720c */ /* 0x000fda0003f05270 */
[----:B------:R-:W-:Y:S05]  /*2d60*/  @!P0 BREAK.RELIABLE B4 ;  /* 0x0000000000048942 */ /* 0x000fea0003800100 */
[----:B------:R-:W-:Y:S05]  /*2d70*/  @P0 BRA `(.L_x_73) ;  /* 0xfffffffc00d80947 */ /* 0x000fea000383ffff */
[C---:B------:R-:W-:Y:S02]  /*2d80*/  ISETP.NE.AND P0, PT, R12.reuse, -0x1, PT ;  /* 0xffffffff0c00780c */ /* 0x040fe40003f05270 */
[----:B------:R-:W-:-:S11]  /*2d90*/  LEA R16, R12, R1, 0x2 ;  /* 0x000000010c107211 */ /* 0x000fd600078e10ff */
[----:B------:R-:W2:Y:S04]  /*2da0*/  @P0 LDL R6, [R16] ;  /* 0x0000000010060983 */ /* 0x000ea80000100800 */
[----:B------:R-:W-:Y:S04]  /*2db0*/  STL [R16+0x4], R11 ;  /* 0x0000040b10007387 */ /* 0x000fe80000100800 */
[----:B------:R-:W3:Y:S01]  /*2dc0*/  @!P0 LDL R7, [R1] ;  /* 0x0000000001078983 */ /* 0x000ee20000100800 */
[----:B------:R-:W4:Y:S01]  /*2dd0*/  S2UR UR5, SR_CgaCtaId ;  /* 0x00000000000579c3 */ /* 0x000f220000008800 */
[----:B------:R-:W-:Y:S01]  /*2de0*/  UMOV UR4, 0x400 ;  /* 0x0000040000047882 */ /* 0x000fe20000000000 */
[----:B------:R-:W-:-:S02]  /*2df0*/  @P0 VIADD R12, R12, 0x1 ;  /* 0x000000010c0c0836 */ /* 0x000fc40000000000 */
[----:B------:R-:W-:Y:S01]  /*2e00*/  @!P0 IMAD.MOV.U32 R12, RZ, RZ, RZ ;  /* 0x000000ffff0c8224 */ /* 0x000fe200078e00ff */
[----:B----4-:R-:W-:Y:S01]  /*2e10*/  ULEA UR4, UR5, UR4, 0x18 ;  /* 0x0000000405047291 */ /* 0x010fe2000f8ec0ff */
[----:B--2---:R-:W-:-:S05]  /*2e20*/  @P0 IMAD R6, R6, R4, R11 ;  /* 0x0000000406060224 */ /* 0x004fca00078e020b */
[----:B------:R-:W-:Y:S02]  /*2e30*/  @P0 LEA R6, R6, UR4, 0x2 ;  /* 0x0000000406060c11 */ /* 0x000fe4000f8e10ff */
[----:B---3--:R-:W-:-:S04]  /*2e40*/  @!P0 LEA R7, R7, UR4, 0x2 ;  /* 0x0000000407078c11 */ /* 0x008fc8000f8e10ff */
[----:B------:R-:W2:Y:S02]  /*2e50*/  @P0 LDS R6, [R6] ;  /* 0x0000000006060984 */ /* 0x000ea40000000800 */
[----:B--2---:R-:W-:-:S06]  /*2e60*/  @P0 FADD R5, R6, R5 ;  /* 0x0000000506050221 */ /* 0x004fcc0000000000 */
[----:B------:R2:W3:Y:S01]  /*2e70*/  @!P0 LDS R5, [R7] ;  /* 0x0000000007058984 */ /* 0x0004e20000000800 */
[----:B------:R-:W-:Y:S05]  /*2e80*/  BRA `(.L_x_74) ;  /* 0x0000000000187947 */ /* 0x000fea0003800000 */
.L_x_72:
[----:B------:R-:W-:Y:S05]  /*2e90*/  BSYNC.RELIABLE B4 ;  /* 0x0000000000047941 */ /* 0x000fea0003800100 */
.L_x_71:
[----:B------:R-:W2:Y:S01]  /*2ea0*/  LDCU UR4, c[0x0][0x390] ;  /* 0x00007200ff0477ac */ /* 0x000ea20008000800 */
[----:B------:R-:W-:Y:S01]  /*2eb0*/  IADD3 R11, PT, PT, R11, 0x1, RZ ;  /* 0x000000010b0b7810 */ /* 0x000fe20007ffe0ff */
[----:B--2---:R-:W-:-:S05]  /*2ec0*/  IMAD.U32 R4, RZ, RZ, UR4 ;  /* 0x00000004ff047e24 */ /* 0x004fca000f8e00ff */
[----:B------:R-:W-:-:S13]  /*2ed0*/  ISETP.NE.AND P0, PT, R11, R4, PT ;  /* 0x000000040b00720c */ /* 0x000fda0003f05270 */
[----:B------:R-:W-:Y:S05]  /*2ee0*/  @P0 BRA `(.L_x_75) ;  /* 0xfffffffc00740947 */ /* 0x000fea000383ffff */
.L_x_74:
[----:B------:R-:W-:Y:S05]  /*2ef0*/  BSYNC.RECONVERGENT B3 ;  /* 0x0000000000037941 */ /* 0x000fea0003800200 */
.L_x_70:
[----:B------:R-:W-:-:S13]  /*2f00*/  ISETP.GE.AND P0, PT, R12, R15, PT ;  /* 0x0000000f0c00720c */ /* 0x000fda0003f06270 */
[----:B------:R-:W-:Y:S05]  /*2f10*/  @!P0 BRA `(.L_x_76) ;  /* 0xfffffffc00608947 */ /* 0x000fea000383ffff */
.L_x_69:
[----:B------:R-:W-:Y:S05]  /*2f20*/  BSYNC.RECONVERGENT B2 ;  /* 0x0000000000027941 */ /* 0x000fea0003800200 */
.L_x_68:
[----:B------:R-:W-:Y:S01]  /*2f30*/  ISETP.NE.AND P0, PT, R12, R15, PT ;  /* 0x0000000f0c00720c */ /* 0x000fe20003f05270 */
[----:B------:R-:W-:-:S12]  /*2f40*/  BSSY.RECONVERGENT B2, `(.L_x_77) ;  /* 0x000000c000027945 */ /* 0x000fd80003800200 */
[----:B------:R-:W-:Y:S05]  /*2f50*/  @P0 BRA `(.L_x_78) ;  /* 0x0000000000280947 */ /* 0x000fea0003800000 */
[----:B--2---:R-:W2:Y:S01]  /*2f60*/  LDL R7, [R2+-0x8] ;  /* 0xfffff80002077983 */ /* 0x004ea20000100800 */
[----:B------:R-:W4:Y:S01]  /*2f70*/  S2UR UR5, SR_CgaCtaId ;  /* 0x00000000000579c3 */ /* 0x000f220000008800 */
[----:B------:R-:W-:Y:S01]  /*2f80*/  UMOV UR4, 0x400 ;  /* 0x0000040000047882 */ /* 0x000fe20000000000 */
[----:B------:R-:W-:Y:S01]  /*2f90*/  IMAD.MOV.U32 R12, RZ, RZ, R3 ;  /* 0x000000ffff0c7224 */ /* 0x000fe200078e0003 */
[----:B------:R-:W-:Y:S01]  /*2fa0*/  STL [R2+-0x4], RZ ;  /* 0xfffffcff02007387 */ /* 0x000fe20000100800 */
[----:B----4-:R-:W-:Y:S01]  /*2fb0*/  ULEA UR4, UR5, UR4, 0x18 ;  /* 0x0000000405047291 */ /* 0x010fe2000f8ec0ff */
[----:B--2---:R-:W-:-:S05]  /*2fc0*/  IMAD R7, R7, R4, RZ ;  /* 0x0000000407077224 */ /* 0x004fca00078e02ff */
[----:B------:R-:W-:-:S05]  /*2fd0*/  LEA R7, R7, UR4, 0x2 ;  /* 0x0000000407077c11 */ /* 0x000fca000f8e10ff */
[----:B------:R-:W3:Y:S02]  /*2fe0*/  LDS R4, [R7] ;  /* 0x0000000007047984 */ /* 0x000ee40000000800 */
[----:B---3--:R-:W-:-:S07]  /*2ff0*/  FADD R5, R4, R5 ;  /* 0x0000000504057221 */ /* 0x008fce0000000000 */
.L_x_78:
[----:B------:R-:W-:Y:S05]  /*3000*/  BSYNC.RECONVERGENT B2 ;  /* 0x0000000000027941 */ /* 0x000fea0003800200 */
.L_x_77:
[----:B------:R-:W-:Y:S02]  /*3010*/  ISETP.NE.AND P1, PT, R12, -0x1, PT ;  /* 0xffffffff0c00780c */ /* 0x000fe40003f25270 */
[----:B---3--:R-:W-:-:S04]  /*3020*/  FSETP.GEU.AND P0, PT, R5, R0, PT ;  /* 0x000000000500720b */ /* 0x008fc80003f0e000 */
[----:B------:R-:W-:-:S07]  /*3030*/  FSEL R0, R5, R0, !P0 ;  /* 0x0000000005007208 */ /* 0x000fce0004000000 */
[----:B------:R-:W-:Y:S05]  /*3040*/  @P1 BRA `(.L_x_79) ;  /* 0xfffffff800241947 */ /* 0x000fea000383ffff */
[----:B------:R-:W-:-:S07]  /*3050*/  MOV R6, 0xffffffff ;  /* 0xffffffff00067802 */ /* 0x000fce0000000f00 */
.L_x_61:
[----:B------:R-:W-:Y:S05]  /*3060*/  BSYNC.RECONVERGENT B0 ;  /* 0x0000000000007941 */ /* 0x000fea0003800200 */
.L_x_60:
[----:B------:R-:W3:Y:S01]  /*3070*/  LDCU UR4, c[0x0][0x3a0] ;  /* 0x00007400ff0477ac */ /* 0x000ee20008000800 */
[C---:B------:R-:W-:Y:S02]  /*3080*/  ISETP.NE.AND P1, PT, R6.reuse, -0x1, PT ;  /* 0xffffffff0600780c */ /* 0x040fe40003f25270 */
[----:B---3--:R-:W-:-:S13]  /*3090*/  ISETP.NE.AND P0, PT, R6, UR4, PT ;  /* 0x0000000406007c0c */ /* 0x008fda000bf05270 */
[----:B------:R-:W-:Y:S05]  /*30a0*/  @P0 BRA P1, `(.L_x_80) ;  /* 0xfffffff400b40947 */ /* 0x000fea000083ffff */
[----:B------:R-:W-:Y:S05]  /*30b0*/  BRA `(.L_x_58) ;  /* 0x0000000800807947 */ /* 0x000fea0003800000 */
.L_x_59:
[----:B------:R-:W-:-:S09]  /*30c0*/  UISETP.NE.AND UP0, UPT, UR4, 0x1, UPT ;  /* 0x000000010400788c */ /* 0x000fd2000bf05270 */
[----:B------:R-:W-:Y:S05]  /*30d0*/  BRA.U !UP0, `(.L_x_81) ;  /* 0x0000000508307547 */ /* 0x000fea000b800000 */
[----:B------:R-:W-:Y:S01]  /*30e0*/  BSSY.RECONVERGENT B0, `(.L_x_82) ;  /* 0x000004a000007945 */ /* 0x000fe20003800200 */
[----:B--2---:R-:W-:-:S07]  /*30f0*/  IMAD.MOV.U32 R13, RZ, RZ, R0 ;  /* 0x000000ffff0d7224 */ /* 0x004fce00078e0000 */
.L_x_88:
[C---:B------:R-:W-:Y:S01]  /*3100*/  ISETP.NE.AND P0, PT, R6.reuse, RZ, PT ;  /* 0x000000ff0600720c */ /* 0x040fe20003f05270 */
[----:B------:R-:W-:-:S12]  /*3110*/  IMAD R4, R6, 0x4, R1 ;  /* 0x0000000406047824 */ /* 0x000fd800078e0201 */
[----:B------:R-:W2:Y:S01]  /*3120*/  @P0 LDL R5, [R4] ;  /* 0x0000000004050983 */ /* 0x000ea20000100800 */
[----:B------:R-:W2:Y:S03]  /*3130*/  @P0 LDC R7, c[0x0][0x390] ;  /* 0x0000e400ff070b82 */ /* 0x000ea60000000800 */
[----:B------:R-:W2:Y:S01]  /*3140*/  @P0 LDL R12, [R4+-0x4] ;  /* 0xfffffc00040c0983 */ /* 0x000ea20000100800 */
[----:B------:R-:W-:Y:S01]  /*3150*/  @P0 MOV R11, 0x400 ;  /* 0x00000400000b0802 */ /* 0x000fe20000000f00 */
[----:B-1----:R-:W-:Y:S01]  /*3160*/  IMAD.MOV.U32 R17, RZ, RZ, -0x1 ;  /* 0xffffffffff117424 */ /* 0x002fe200078e00ff */
[----:B------:R-:W-:Y:S01]  /*3170*/  BSSY.RECONVERGENT B2, `(.L_x_83) ;  /* 0x000003c000027945 */ /* 0x000fe20003800200 */
[----:B------:R-:W1:Y:S03]  /*3180*/  @P0 S2R R14, SR_CgaCtaId ;  /* 0x00000000000e0919 */ /* 0x000e660000008800 */
[----:B------:R-:W-:Y:S01]  /*3190*/  STL [R4], R17 ;  /* 0x0000001104007387 */ /* 0x000fe20000100800 */
[----:B-1----:R-:W-:-:S02]  /*31a0*/  @P0 LEA R14, R14, R11, 0x18 ;  /* 0x0000000b0e0e0211 */ /* 0x002fc400078ec0ff */
[----:B------:R-:W-:Y:S01]  /*31b0*/  MOV R11, R6 ;  /* 0x00000006000b7202 */ /* 0x000fe20000000f00 */
[----:B------:R-:W-:Y:S02]  /*31c0*/  IMAD.MOV.U32 R6, RZ, RZ, -0x1 ;  /* 0xffffffffff067424 */ /* 0x000fe400078e00ff */
[----:B--2---:R-:W-:-:S05]  /*31d0*/  @P0 IMAD R5, R5, R7, R12 ;  /* 0x0000000705050224 */ /* 0x004fca00078e020c */
[----:B------:R-:W-:Y:S01]  /*31e0*/  @P0 LEA R7, R5, R14, 0x2 ;  /* 0x0000000e05070211 */ /* 0x000fe200078e10ff */
[----:B------:R-:W-:-:S04]  /*31f0*/  IMAD.MOV.U32 R5, RZ, RZ, RZ ;  /* 0x000000ffff057224 */ /* 0x000fc800078e00ff */
[----:B------:R-:W1:Y:S02]  /*3200*/  @P0 LDS R12, [R7] ;  /* 0x00000000070c0984 */ /* 0x000e640000000800 */
[----:B-1----:R-:W-:-:S04]  /*3210*/  @P0 FADD R5, -R12, R13 ;  /* 0x0000000d0c050221 */ /* 0x002fc80000000100 */
[----:B------:R-:W-:Y:S01]  /*3220*/  IMAD.MOV.U32 R13, RZ, RZ, R5 ;  /* 0x000000ffff0d7224 */ /* 0x000fe200078e0005 */
[----:B------:R-:W-:Y:S06]  /*3230*/  @!P0 BRA `(.L_x_84) ;  /* 0x0000000000bc8947 */ /* 0x000fec0003800000 */
[----:B------:R-:W1:Y:S01]  /*3240*/  LDC R12, c[0x0][0x390] ;  /* 0x0000e400ff0c7b82 */ /* 0x000e620000000800 */
[----:B------:R-:W-:Y:S01]  /*3250*/  IADD3 R6, PT, PT, R11, -0x1, RZ ;  /* 0xffffffff0b067810 */ /* 0x000fe20007ffe0ff */
[----:B------:R-:W-:-:S07]  /*3260*/  IMAD.MOV.U32 R13, RZ, RZ, R5 ;  /* 0x000000ffff0d7224 */ /* 0x000fce00078e0005 */
.L_x_87:
[----:B------:R-:W-:-:S05]  /*3270*/  IMAD R14, R6, 0x4, R1 ;  /* 0x00000004060e7824 */ /* 0x000fca00078e0201 */
[----:B0-----:R-:W1:Y:S02]  /*3280*/  LDL R19, [R14] ;  /* 0x000000000e137983 */ /* 0x001e640000100800 */
[----:B-1----:R-:W-:-:S13]  /*3290*/  ISETP.GE.AND P0, PT, R19, R12, PT ;  /* 0x0000000c1300720c */ /* 0x002fda0003f06270 */
[----:B------:R-:W-:Y:S05]  /*32a0*/  @P0 BRA `(.L_x_84) ;  /* 0x0000000000a00947 */ /* 0x000fea0003800000 */
[----:B------:R-:W-:-:S13]  /*32b0*/  ISETP.NE.AND P0, PT, R6, RZ, PT ;  /* 0x000000ff0600720c */ /* 0x000fda0003f05270 */
[----:B------:R-:W2:Y:S04]  /*32c0*/  @!P0 LDL R17, [R1] ;  /* 0x0000000001118983 */ /* 0x000ea80000100800 */
[----:B------:R-:W4:Y:S04]  /*32d0*/  @P0 LDL R5, [R14+-0x4] ;  /* 0xfffffc000e050983 */ /* 0x000f280000100800 */
[----:B------:R-:W5:Y:S04]  /*32e0*/  @!P0 LDL R7, [R1] ;  /* 0x0000000001078983 */ /* 0x000f680000100800 */
[----:B------:R-:W3:Y:S01]  /*32f0*/  @P0 LDL R11, [R14+-0x4] ;  /* 0xfffffc000e0b0983 */ /* 0x000ee20000100800 */
[----:B------:R-:W0:Y:S01]  /*3300*/  S2UR UR5, SR_CgaCtaId ;  /* 0x00000000000579c3 */ /* 0x000e220000008800 */
[----:B------:R-:W-:Y:S01]  /*3310*/  UMOV UR4, 0x400 ;  /* 0x0000040000047882 */ /* 0x000fe20000000000 */
[----:B------:R-:W-:Y:S01]  /*3320*/  ISETP.NE.AND P1, PT, R6, R15, PT ;  /* 0x0000000f0600720c */ /* 0x000fe20003f25270 */
[----:B------:R-:W-:Y:S01]  /*3330*/  BSSY.RECONVERGENT B3, `(.L_x_85) ;  /* 0x000001a000037945 */ /* 0x000fe20003800200 */
[----:B0-----:R-:W-:Y:S01]  /*3340*/  ULEA UR4, UR5, UR4, 0x18 ;  /* 0x0000000405047291 */ /* 0x001fe2000f8ec0ff */
[----:B--2---:R-:W-:-:S02]  /*3350*/  @!P0 IMAD R4, R17, R12, RZ ;  /* 0x0000000c11048224 */ /* 0x004fc400078e02ff */
[-C--:B----4-:R-:W-:Y:S02]  /*3360*/  @P0 IMAD R4, R19, R12.reuse, R5 ;  /* 0x0000000c13040224 */ /* 0x090fe400078e0205 */
[----:B-----5:R-:W-:-:S03]  /*3370*/  @!P0 IMAD R5, R7, R12, RZ ;  /* 0x0000000c07058224 */ /* 0x020fc600078e02ff */
[----:B------:R-:W-:Y:S01]  /*3380*/  LEA R4, R4, UR4, 0x2 ;  /* 0x0000000404047c11 */ /* 0x000fe2000f8e10ff */
[----:B---3--:R-:W-:Y:S01]  /*3390*/  @P0 IMAD R11, R19, R12, R11 ;  /* 0x0000000c130b0224 */ /* 0x008fe200078e020b */
[----:B------:R-:W-:-:S04]  /*33a0*/  @!P0 LEA R5, R5, UR4, 0x2 ;  /* 0x0000000405058c11 */ /* 0x000fc8000f8e10ff */
[----:B------:R-:W0:Y:S01]  /*33b0*/  LDS R4, [R4] ;  /* 0x0000000004047984 */ /* 0x000e220000000800 */
[----:B------:R-:W-:-:S03]  /*33c0*/  @P0 LEA R11, R11, UR4, 0x2 ;  /* 0x000000040b0b0c11 */ /* 0x000fc6000f8e10ff */
[----:B------:R-:W1:Y:S04]  /*33d0*/  @!P0 LDS R5, [R5] ;  /* 0x0000000005058984 */ /* 0x000e680000000800 */
[----:B------:R-:W2:Y:S01]  /*33e0*/  @P0 LDS R11, [R11] ;  /* 0x000000000b0b0984 */ /* 0x000ea20000000800 */
[----:B0-----:R-:W-:-:S04]  /*33f0*/  FADD R14, -R4, R13 ;  /* 0x0000000d040e7221 */ /* 0x001fc80000000100 */
[C---:B-1----:R-:W-:Y:S01]  /*3400*/  @!P0 FADD R13, R14.reuse, R5 ;  /* 0x000000050e0d8221 */ /* 0x042fe20000000000 */
[----:B--2---:R-:W-:Y:S01]  /*3410*/  @P0 FADD R13, R14, R11 ;  /* 0x0000000b0e0d0221 */ /* 0x004fe20000000000 */
[----:B------:R-:W-:Y:S06]  /*3420*/  @P1 BRA `(.L_x_86) ;  /* 0x0000000000281947 */ /* 0x000fec0003800000 */
[----:B------:R-:W2:Y:S01]  /*3430*/  LDL R5, [R2+-0x8] ;  /* 0xfffff80002057983 */ /* 0x000ea20000100800 */
[----:B------:R-:W0:Y:S01]  /*3440*/  S2UR UR5, SR_CgaCtaId ;  /* 0x00000000000579c3 */ /* 0x000e220000008800 */
[----:B------:R-:W-:Y:S01]  /*3450*/  UMOV UR4, 0x400 ;  /* 0x0000040000047882 */ /* 0x000fe20000000000 */
[----:B------:R-:W-:Y:S01]  /*3460*/  MOV R6, R3 ;  /* 0x0000000300067202 */ /* 0x000fe20000000f00 */
[----:B------:R-:W-:Y:S01]  /*3470*/  STL [R2+-0x4], RZ ;  /* 0xfffffcff02007387 */ /* 0x000fe20000100800 */
[----:B0-----:R-:W-:Y:S01]  /*3480*/  ULEA UR4, UR5, UR4, 0x18 ;  /* 0x0000000405047291 */ /* 0x001fe2000f8ec0ff */
[----:B--2---:R-:W-:-:S05]  /*3490*/  IMAD R5, R5, R12, RZ ;  /* 0x0000000c05057224 */ /* 0x004fca00078e02ff */
[----:B------:R-:W-:-:S05]  /*34a0*/  LEA R5, R5, UR4, 0x2 ;  /* 0x0000000405057c11 */ /* 0x000fca000f8e10ff */
[----:B------:R-:W0:Y:S02]  /*34b0*/  LDS R4, [R5] ;  /* 0x0000000005047984 */ /* 0x000e240000000800 */
[----:B0-----:R-:W-:-:S07]  /*34c0*/  FADD R13, R4, R13 ;  /* 0x0000000d040d7221 */ /* 0x001fce0000000000 */
.L_x_86:
[----:B------:R-:W-:Y:S05]  /*34d0*/  BSYNC.RECONVERGENT B3 ;  /* 0x0000000000037941 */ /* 0x000fea0003800200 */
.L_x_85:
[----:B------:R-:W-:Y:S02]  /*34e0*/  ISETP.NE.AND P1, PT, R6, -0x1, PT ;  /* 0xffffffff0600780c */ /* 0x000fe40003f25270 */
[----:B------:R-:W-:-:S04]  /*34f0*/  FSETP.GEU.AND P0, PT, R13, R0, PT ;  /* 0x000000000d00720b */ /* 0x000fc80003f0e000 */
[----:B------:R-:W-:-:S07]  /*3500*/  FSEL R0, R13, R0, !P0 ;  /* 0x000000000d007208 */ /* 0x000fce0004000000 */
[----:B------:R-:W-:Y:S05]  /*3510*/  @P1 BRA `(.L_x_87) ;  /* 0xfffffffc00541947 */ /* 0x000fea000383ffff */
[----:B------:R-:W-:-:S07]  /*3520*/  IMAD.MOV.U32 R6, RZ, RZ, -0x1 ;  /* 0xffffffffff067424 */ /* 0x000fce00078e00ff */
.L_x_84:
[----:B------:R-:W-:Y:S05]  /*3530*/  BSYNC.RECONVERGENT B2 ;  /* 0x0000000000027941 */ /* 0x000fea0003800200 */
.L_x_83:
[----:B------:R-:W1:Y:S02]  /*3540*/  LDCU UR4, c[0x0][0x3a0] ;  /* 0x00007400ff0477ac */ /* 0x000e640008000800 */
[----:B-1----:R-:W-:-:S04]  /*3550*/  ISETP.NE.AND P0, PT, R6, UR4, PT ;  /* 0x0000000406007c0c */ /* 0x002fc8000bf05270 */
[----:B------:R-:W-:-:S13]  /*3560*/  ISETP.EQ.OR P0, PT, R6, -0x1, !P0 ;  /* 0xffffffff0600780c */ /* 0x000fda0004702670 */
[----:B------:R-:W-:Y:S05]  /*3570*/  @!P0 BRA `(.L_x_88) ;  /* 0xfffffff800e08947 */ /* 0x000fea000383ffff */
[----:B------:R-:W-:Y:S05]  /*3580*/  BSYNC.RECONVERGENT B0 ;  /* 0x0000000000007941 */ /* 0x000fea0003800200 */
.L_x_82:
[----:B------:R-:W-:Y:S05]  /*3590*/  BRA `(.L_x_58) ;  /* 0x0000000400487947 */ /* 0x000fea0003800000 */
.L_x_81:
[----:B--2---:R-:W-:-:S07]  /*35a0*/  IMAD.MOV.U32 R13, RZ, RZ, R0 ;  /* 0x000000ffff0d7224 */ /* 0x004fce00078e0000 */
.L_x_98:
[C---:B------:R-:W-:Y:S02]  /*35b0*/  ISETP.NE.AND P0, PT, R6.reuse, RZ, PT ;  /* 0x000000ff0600720c */ /* 0x040fe40003f05270 */
[----:B------:R-:W-:-:S11]  /*35c0*/  LEA R4, R6, R1, 0x2 ;  /* 0x0000000106047211 */ /* 0x000fd600078e10ff */
[----:B------:R-:W2:Y:S04]  /*35d0*/  @P0 LDL R5, [R4] ;  /* 0x0000000004050983 */ /* 0x000ea80000100800 */
[----:B------:R-:W2:Y:S01]  /*35e0*/  @P0 LDL R12, [R4+-0x4] ;  /* 0xfffffc00040c0983 */ /* 0x000ea20000100800 */
[----:B------:R-:W-:Y:S01]  /*35f0*/  @P0 MOV R7, 0x400 ;  /* 0x0000040000070802 */ /* 0x000fe20000000f00 */
[----:B------:R-:W-:Y:S01]  /*3600*/  BSSY.RECONVERGENT B0, `(.L_x_89) ;  /* 0x0000047000007945 */ /* 0x000fe20003800200 */
[----:B-1----:R-:W-:Y:S01]  /*3610*/  MOV R17, 0xffffffff ;  /* 0xffffffff00117802 */ /* 0x002fe20000000f00 */
[----:B------:R-:W1:Y:S01]  /*3620*/  @P0 S2R R14, SR_CgaCtaId ;  /* 0x00000000000e0919 */ /* 0x000e620000008800 */
[----:B------:R-:W-:Y:S01]  /*3630*/  IMAD.MOV.U32 R11, RZ, RZ, R6 ;  /* 0x000000ffff0b7224 */ /* 0x000fe200078e0006 */
[----:B------:R-:W-:-:S02]  /*3640*/  MOV R6, 0xffffffff ;  /* 0xffffffff00067802 */ /* 0x000fc40000000f00 */
[----:B------:R-:W-:Y:S01]  /*3650*/  STL [R4], R17 ;  /* 0x0000001104007387 */ /* 0x000fe20000100800 */
[----:B-1----:R-:W-:Y:S01]  /*3660*/  @P0 LEA R14, R14, R7, 0x18 ;  /* 0x000000070e0e0211 */ /* 0x002fe200078ec0ff */
[----:B--2---:R-:W-:-:S04]  /*3670*/  @P0 IMAD.IADD R5, R5, 0x1, R12 ;  /* 0x0000000105050824 */ /* 0x004fc800078e020c */
[----:B------:R-:W-:Y:S02]  /*3680*/  @P0 IMAD R7, R5, 0x4, R14 ;  /* 0x0000000405070824 */ /* 0x000fe400078e020e */
[----:B------:R-:W-:-:S03]  /*3690*/  IMAD.MOV.U32 R5, RZ, RZ, RZ ;  /* 0x000000ffff057224 */ /* 0x000fc600078e00ff */
[----:B------:R-:W1:Y:S02]  /*36a0*/  @P0 LDS R12, [R7] ;  /* 0x00000000070c0984 */ /* 0x000e640000000800 */
[----:B-1----:R-:W-:-:S04]  /*36b0*/  @P0 FADD R5, -R12, R13 ;  /* 0x0000000d0c050221 */ /* 0x002fc80000000100 */
[----:B------:R-:W-:Y:S01]  /*36c0*/  IMAD.MOV.U32 R13, RZ, RZ, R5 ;  /* 0x000000ffff0d7224 */ /* 0x000fe200078e0005 */
[----:B------:R-:W-:Y:S06]  /*36d0*/  @!P0 BRA `(.L_x_90) ;  /* 0x0000000000e48947 */ /* 0x000fec0003800000 */
[----:B------:R-:W-:Y:S01]  /*36e0*/  VIADD R6, R11, 0xffffffff ;  /* 0xffffffff0b067836 */ /* 0x000fe20000000000 */
[----:B------:R-:W-:-:S07]  /*36f0*/  MOV R13, R5 ;  /* 0x00000005000d7202 */ /* 0x000fce0000000f00 */
.L_x_97:
[----:B------:R-:W-:-:S05]  /*3700*/  IMAD R12, R6, 0x4, R1 ;  /* 0x00000004060c7824 */ /* 0x000fca00078e0201 */
[----:B---3--:R-:W2:Y:S01]  /*3710*/  LDL R16, [R12] ;  /* 0x000000000c107983 */ /* 0x008ea20000100800 */
[----:B------:R-:W-:Y:S01]  /*3720*/  BSSY.RECONVERGENT B2, `(.L_x_91) ;  /* 0x0000021000027945 */ /* 0x000fe20003800200 */
[----:B------:R-:W-:Y:S02]  /*3730*/  PLOP3.LUT P0, PT, PT, PT, PT, 0x8, 0x80 ;  /* 0x000000000080781c */ /* 0x000fe40003f0e170 */
[----:B--2---:R-:W-:-:S13]  /*3740*/  ISETP.GT.AND P1, PT, R16, RZ, PT ;  /* 0x000000ff1000720c */ /* 0x004fda0003f24270 */
[----:B------:R-:W-:Y:S05]  /*3750*/  @P1 BRA `(.L_x_92) ;  /* 0x0000000000741947 */ /* 0x000fea0003800000 */
[----:B------:R-:W2:Y:S01]  /*3760*/  LDL R4, [R1] ;  /* 0x0000000001047983 */ /* 0x000ea20000100800 */
[----:B------:R-:W-:Y:S01]  /*3770*/  IMAD.MOV.U32 R5, RZ, RZ, R16 ;  /* 0x000000ffff057224 */ /* 0x000fe200078e0010 */
[----:B--2---:R-:W-:-:S13]  /*3780*/  ISETP.NE.AND P1, PT, R4, R16, PT ;  /* 0x000000100400720c */ /* 0x004fda0003f25270 */
[----:B------:R-:W-:Y:S05]  /*3790*/  @P1 BRA `(.L_x_93) ;  /* 0x0000000000141947 */ /* 0x000fea0003800000 */
[----:B------:R-:W-:-:S04]  /*37a0*/  IADD3 R5, PT, PT, R4, 0x1, RZ ;  /* 0x0000000104057810 */ /* 0x000fc80007ffe0ff */
[----:B------:R-:W-:-:S13]  /*37b0*/  ISETP.NE.AND P1, PT, R5, 0x1, PT ;  /* 0x000000010500780c */ /* 0x000fda0003f25270 */
.L_x_94:
[----:B------:R-:W-:Y:S05]  /*37c0*/  @!P1 BRA `(.L_x_92) ;  /* 0x0000000000589947 */ /* 0x000fea0003800000 */
[----:B------:R-:W-:-:S13]  /*37d0*/  ISETP.NE.AND P2, PT, R4, R5, PT ;  /* 0x000000050400720c */ /* 0x000fda0003f45270 */
[----:B------:R-:W-:Y:S05]  /*37e0*/  @!P2 BRA `(.L_x_94) ;  /* 0xfffffffc00f4a947 */ /* 0x000fea000383ffff */
.L_x_93:
[----:B------:R-:W-:Y:S01]  /*37f0*/  ISETP.NE.AND P1, PT, R6, RZ, PT ;  /* 0x000000ff0600720c */ /* 0x000fe20003f25270 */
[----:B------:R-:W-:-:S12]  /*3800*/  STL [R12], R5 ;  /* 0x000000050c007387 */ /* 0x000fd80000100800 */
[----:B------:R-:W2:Y:S04]  /*3810*/  @P1 LDL R7, [R12+-0x4] ;  /* 0xfffffc000c071983 */ /* 0x000ea80000100800 */
[----:B------:R-:W3:Y:S04]  /*3820*/  @P1 LDL R14, [R12+-0x4] ;  /* 0xfffffc000c0e1983 */ /* 0x000ee80000100800 */
[----:B------:R-:W4:Y:S01]  /*3830*/  @!P1 LDL R11, [R1] ;  /* 0x00000000010b9983 */ /* 0x000f220000100800 */
[----:B------:R-:W1:Y:S01]  /*3840*/  S2UR UR5, SR_CgaCtaId ;  /* 0x00000000000579c3 */ /* 0x000e620000008800 */
[----:B------:R-:W-:Y:S01]  /*3850*/  UMOV UR4, 0x400 ;  /* 0x0000040000047882 */ /* 0x000fe20000000000 */
[----:B------:R-:W-:Y:S01]  /*3860*/  PLOP3.LUT P0, PT, PT, PT, PT, 0x80, 0x8 ;  /* 0x000000000008781c */ /* 0x000fe20003f0f070 */
[----:B-1----:R-:W-:Y:S01]  /*3870*/  ULEA UR4, UR5, UR4, 0x18 ;  /* 0x0000000405047291 */ /* 0x002fe2000f8ec0ff */
[----:B--2---:R-:W-:-:S02]  /*3880*/  @P1 IMAD.IADD R4, R16, 0x1, R7 ;  /* 0x0000000110041824 */ /* 0x004fc400078e0207 */
[----:B---3--:R-:W-:-:S03]  /*3890*/  @P1 IMAD.IADD R7, R14, 0x1, R5 ;  /* 0x000000010e071824 */ /* 0x008fc600078e0205 */
[----:B------:R-:W-:Y:S02]  /*38a0*/  LEA R4, R4, UR4, 0x2 ;  /* 0x0000000404047c11 */ /* 0x000fe4000f8e10ff */
[----:B----4-:R-:W-:Y:S02]  /*38b0*/  @!P1 LEA R11, R11, UR4, 0x2 ;  /* 0x000000040b0b9c11 */ /* 0x010fe4000f8e10ff */
[----:B------:R-:W-:Y:S02]  /*38c0*/  @P1 LEA R7, R7, UR4, 0x2 ;  /* 0x0000000407071c11 */ /* 0x000fe4000f8e10ff */
[----:B------:R-:W1:Y:S04]  /*38d0*/  LDS R4, [R4] ;  /* 0x0000000004047984 */ /* 0x000e680000000800 */
[----:B------:R-:W-:Y:S04]  /*38e0*/  @!P1 LDS R11, [R11] ;  /* 0x000000000b0b9984 */ /* 0x000fe80000000800 */
[----:B------:R-:W2:Y:S01]  /*38f0*/  @P1 LDS R7, [R7] ;  /* 0x0000000007071984 */ /* 0x000ea20000000800 */
[----:B-1----:R-:W-:-:S04]  /*3900*/  FADD R12, -R4, R13 ;  /* 0x0000000d040c7221 */ /* 0x002fc80000000100 */
[C---:B--2---:R-:W-:Y:S01]  /*3910*/  @P1 FADD R13, R12.reuse, R7 ;  /* 0x000000070c0d1221 */ /* 0x044fe20000000000 */
[----:B------:R-:W-:-:S07]  /*3920*/  @!P1 FADD R13, R12, R11 ;  /* 0x0000000b0c0d9221 */ /* 0x000fce0000000000 */
.L_x_92:
[----:B------:R-:W-:Y:S05]  /*3930*/  BSYNC.RECONVERGENT B2 ;  /* 0x0000000000027941 */ /* 0x000fea0003800200 */
.L_x_91:
[----:B------:R-:W-:Y:S05]  /*3940*/  @!P0 BRA `(.L_x_90) ;  /* 0x0000000000488947 */ /* 0x000fea0003800000 */
[----:B------:R-:W-:Y:S01]  /*3950*/  ISETP.NE.AND P0, PT, R6, R15, PT ;  /* 0x0000000f0600720c */ /* 0x000fe20003f05270 */
[----:B------:R-:W-:-:S12]  /*3960*/  BSSY.RECONVERGENT B2, `(.L_x_95) ;  /* 0x000000b000027945 */ /* 0x000fd80003800200 */
[----:B------:R-:W-:Y:S05]  /*3970*/  @P0 BRA `(.L_x_96) ;  /* 0x0000000000240947 */ /* 0x000fea0003800000 */
[----:B------:R-:W2:Y:S01]  /*3980*/  LDL R4, [R2+-0x8] ;  /* 0xfffff80002047983 */ /* 0x000ea20000100800 */
[----:B------:R-:W1:Y:S01]  /*3990*/  S2UR UR5, SR_CgaCtaId ;  /* 0x00000000000579c3 */ /* 0x000e620000008800 */
[----:B------:R-:W-:Y:S01]  /*39a0*/  UMOV UR4, 0x400 ;  /* 0x0000040000047882 */ /* 0x000fe20000000000 */
[----:B------:R-:W-:Y:S01]  /*39b0*/  MOV R6, R3 ;  /* 0x0000000300067202 */ /* 0x000fe20000000f00 */
[----:B------:R-:W-:Y:S01]  /*39c0*/  STL [R2+-0x4], RZ ;  /* 0xfffffcff02007387 */ /* 0x000fe20000100800 */
[----:B-1----:R-:W-:-:S06]  /*39d0*/  ULEA UR4, UR5, UR4, 0x18 ;  /* 0x0000000405047291 */ /* 0x002fcc000f8ec0ff */
[----:B--2---:R-:W-:-:S06]  /*39e0*/  LEA R4, R4, UR4, 0x2 ;  /* 0x0000000404047c11 */ /* 0x004fcc000f8e10ff */
[----:B------:R-:W1:Y:S02]  /*39f0*/  LDS R4, [R4] ;  /* 0x0000000004047984 */ /* 0x000e640000000800 */
[----:B-1----:R-:W-:-:S07]  /*3a00*/  FADD R13, R4, R13 ;  /* 0x0000000d040d7221 */ /* 0x002fce0000000000 */
.L_x_96:
[----:B------:R-:W-:Y:S05]  /*3a10*/  BSYNC.RECONVERGENT B2 ;  /* 0x0000000000027941 */ /* 0x000fea0003800200 */
.L_x_95:
[----:B------:R-:W-:Y:S02]  /*3a20*/  ISETP.NE.AND P1, PT, R6, -0x1, PT ;  /* 0xffffffff0600780c */ /* 0x000fe40003f25270 */
[----:B------:R-:W-:-:S04]  /*3a30*/  FSETP.GEU.AND P0, PT, R13, R0, PT ;  /* 0x000000000d00720b */ /* 0x000fc80003f0e000 */
[----:B------:R-:W-:-:S07]  /*3a40*/  FSEL R0, R13, R0, !P0 ;  /* 0x000000000d007208 */ /* 0x000fce0004000000 */
[----:B------:R-:W-:Y:S05]  /*3a50*/  @P1 BRA `(.L_x_97) ;  /* 0xfffffffc00281947 */ /* 0x000fea000383ffff */
[----:B------:R-:W-:-:S07]  /*3a60*/  IMAD.MOV.U32 R6, RZ, RZ, -0x1 ;  /* 0xffffffffff067424 */ /* 0x000fce00078e00ff */
.L_x_90:
[----:B------:R-:W-:Y:S05]  /*3a70*/  BSYNC.RECONVERGENT B0 ;  /* 0x0000000000007941 */ /* 0x000fea0003800200 */
.L_x_89:
[----:B------:R-:W1:Y:S01]  /*3a80*/  LDCU UR4, c[0x0][0x3a0] ;  /* 0x00007400ff0477ac */ /* 0x000e620008000800 */
[C---:B------:R-:W-:Y:S02]  /*3a90*/  ISETP.NE.AND P1, PT, R6.reuse, -0x1, PT ;  /* 0xffffffff0600780c */ /* 0x040fe40003f25270 */
[----:B-1----:R-:W-:-:S13]  /*3aa0*/  ISETP.NE.AND P0, PT, R6, UR4, PT ;  /* 0x0000000406007c0c */ /* 0x002fda000bf05270 */
[----:B------:R-:W-:Y:S05]  /*3ab0*/  @P0 BRA P1, `(.L_x_98) ;  /* 0xfffffff800bc0947 */ /* 0x000fea000083ffff */
.L_x_58:
[----:B------:R-:W-:Y:S05]  /*3ac0*/  BSYNC.RECONVERGENT B1 ;  /* 0x0000000000017941 */ /* 0x000fea0003800200 */
.L_x_57:
[----:B------:R-:W-:Y:S05]  /*3ad0*/  WARPSYNC.ALL ;  /* 0x0000000000007948 */ /* 0x000fea0003800000 */
[----:B------:R-:W4:Y:S01]  /*3ae0*/  S2UR UR5, SR_CgaCtaId ;  /* 0x00000000000579c3 */ /* 0x000f220000008800 */
[----:B------:R-:W-:Y:S01]  /*3af0*/  UMOV UR4, 0x400 ;  /* 0x0000040000047882 */ /* 0x000fe20000000000 */
[----:B------:R-:W-:Y:S01]  /*3b00*/  ISETP.NE.AND P0, PT, R9, 0x1, PT ;  /* 0x000000010900780c */ /* 0x000fe20003f05270 */
[----:B------:R-:W-:-:S04]  /*3b10*/  UIADD3 UR4, UPT, UPT, UR4, 0x640, URZ ;  /* 0x0000064004047890 */ /* 0x000fc8000fffe0ff */
[----:B----4-:R-:W-:-:S06]  /*3b20*/  ULEA UR4, UR5, UR4, 0x18 ;  /* 0x0000000405047291 */ /* 0x010fcc000f8ec0ff */
[----:B------:R-:W-:-:S05]  /*3b30*/  LEA R3, R10, UR4, 0x2 ;  /* 0x000000040a037c11 */ /* 0x000fca000f8e10ff */
[----:B--2---:R2:W-:Y:S01]  /*3b40*/  STS [R3], R0 ;  /* 0x0000000003007388 */ /* 0x0045e20000000800 */
[----:B------:R-:W-:Y:S06]  /*3b50*/  BAR.SYNC.DEFER_BLOCKING 0x0 ;  /* 0x0000000000007b1d */ /* 0x000fec0000010000 */
[----:B------:R-:W-:Y:S05]  /*3b60*/  @!P0 BRA `(.L_x_99) ;  /* 0x0000000000388947 */ /* 0x000fea0003800000 */
.L_x_101:
[----:B------:R-:W-:Y:S01]  /*3b70*/  SHF.R.U32.HI R4, RZ, 0x1, R9 ;  /* 0x00000001ff047819 */ /* 0x000fe20000011609 */
[----:B------:R-:W-:-:S03]  /*3b80*/  IMAD.MOV.U32 R9, RZ, RZ, 0x1 ;  /* 0x00000001ff097424 */ /* 0x000fc600078e00ff */
[----:B------:R-:W-:-:S13]  /*3b90*/  ISETP.GE.U32.AND P0, PT, R10, R4, PT ;  /* 0x000000040a00720c */ /* 0x000fda0003f06070 */
[----:B----4-:R-:W-:Y:S05]  /*3ba0*/  @P0 BRA `(.L_x_100) ;  /* 0x0000000000180947 */ /* 0x010fea0003800000 */
[----:B--2---:R-:W-:Y:S01]  /*3bb0*/  LEA R0, R4, R3, 0x2 ;  /* 0x0000000304007211 */ /* 0x004fe200078e10ff */
[----:B------:R-:W-:Y:S01]  /*3bc0*/  LDS R2, [R3] ;  /* 0x0000000003027984 */ /* 0x000fe20000000800 */
[----:B------:R-:W-:-:S04]  /*3bd0*/  IMAD.MOV.U32 R9, RZ, RZ, R4 ;  /* 0x000000ffff097224 */ /* 0x000fc800078e0004 */
[----:B------:R-:W2:Y:S02]  /*3be0*/  LDS R0, [R0] ;  /* 0x0000000000007984 */ /* 0x000ea40000000800 */
[----:B--2---:R-:W-:-:S13]  /*3bf0*/  FSETP.GEU.AND P0, PT, R0, R2, PT ;  /* 0x000000020000720b */ /* 0x004fda0003f0e000 */
[----:B------:R4:W-:Y:S02]  /*3c00*/  @!P0 STS [R3], R0 ;  /* 0x0000000003008388 */ /* 0x0009e40000000800 */
.L_x_100:
[----:B------:R-:W-:Y:S01]  /*3c10*/  ISETP.NE.AND P0, PT, R9, 0x1, PT ;  /* 0x000000010900780c */ /* 0x000fe20003f05270 */
[----:B------:R-:W-:Y:S05]  /*3c20*/  WARPSYNC.ALL ;  /* 0x0000000000007948 */ /* 0x000fea0003800000 */
[----:B------:R-:W-:Y:S07]  /*3c30*/  BAR.SYNC.DEFER_BLOCKING 0x0 ;  /* 0x0000000000007b1d */ /* 0x000fee0000010000 */
[----:B------:R-:W-:Y:S05]  /*3c40*/  @P0 BRA `(.L_x_101) ;  /* 0xfffffffc00c80947 */ /* 0x000fea000383ffff */
.L_x_99:
[----:B------:R-:W-:Y:S05]  /*3c50*/  WARPSYNC.ALL ;  /* 0x0000000000007948 */ /* 0x000fea0003800000 */
[----:B------:R-:W-:Y:S01]  /*3c60*/  BAR.SYNC.DEFER_BLOCKING 0x0 ;  /* 0x0000000000007b1d */ /* 0x000fe20000010000 */
[----:B------:R-:W-:-:S13]  /*3c70*/  ISETP.NE.AND P0, PT, R10, RZ, PT ;  /* 0x000000ff0a00720c */ /* 0x000fda0003f05270 */
[----:B------:R-:W-:Y:S05]  /*3c80*/  @P0 EXIT ;  /* 0x000000000000094d */ /* 0x000fea0003800000 */
[----:B------:R-:W5:Y:S01]  /*3c90*/  S2UR UR5, SR_CgaCtaId ;  /* 0x00000000000579c3 */ /* 0x000f620000008800 */
[----:B------:R-:W-:-:S07]  /*3ca0*/  UMOV UR4, 0x400 ;  /* 0x0000040000047882 */ /* 0x000fce0000000000 */
[----:B--2-4-:R-:W2:Y:S01]  /*3cb0*/  LDC.64 R2, c[0x0][0x380] ;  /* 0x0000e000ff027b82 */ /* 0x014ea20000000a00 */
[----:B-----5:R-:W-:Y:S01]  /*3cc0*/  ULEA UR4, UR5, UR4, 0x18 ;  /* 0x0000000405047291 */ /* 0x020fe2000f8ec0ff */
[----:B--2---:R-:W-:-:S08]  /*3cd0*/  IMAD.WIDE.U32 R8, R8, 0x4, R2 ;  /* 0x0000000408087825 */ /* 0x004fd000078e0002 */
[----:B------:R-:W2:Y:S04]  /*3ce0*/  LDS R5, [UR4+0x640] ;  /* 0x00064004ff057984 */ /* 0x000ea80008000800 */
[----:B--2---:R-:W-:Y:S01]  /*3cf0*/  STG.E desc[UR6][R8.64], R5 ;  /* 0x0000000508007986 */ /* 0x004fe2000c101906 */
[----:B------:R-:W-:Y:S05]  /*3d00*/  EXIT ;  /* 0x000000000000794d */ /* 0x000fea0003800000 */
.L_x_102:
[----:B------:R-:W-:-:S00]  /*3d10*/  BRA `(.L_x_102) ;  /* 0xfffffffc00fc7947 */ /* 0x000fc0000383ffff */
[----:B------:R-:W-:-:S00]  /*3d20*/  NOP ;  /* 0x0000000000007918 */ /* 0x000fc00000000000 */
        /* <DEDUP_REMOVED lines=13> */
.L_x_103:


//--------------------- .nv.shared._Z6kernelPfS_imi --------------------------
	.section	.nv.shared._Z6kernelPfS_imi,"aw",@nobits
	.sectionflags	@""
	.align	4
.nv.shared._Z6kernelPfS_imi:
	.zero		3648


//--------------------- .nv.shared.reserved.0     --------------------------
	.section	.nv.shared.reserved.0,"aw",@nobits
	.weak		__nv_reservedSMEM_offset_0_alias
	.size		__nv_reservedSMEM_offset_0_alias, 0, 64
	.other		__nv_reservedSMEM_offset_0_alias,@"STO_CUDA_RESERVED_SHARED STV_DEFAULT"
__nv_reservedSMEM_offset_0_alias:
	.zero		0
	.zero		64


//--------------------- .nv.constant0._Z6kernelPfS_imi --------------------------
	.section	.nv.constant0._Z6kernelPfS_imi,"a",@progbits
	.sectionflags	@""
	.align	4
.nv.constant0._Z6kernelPfS_imi:
	.zero		932


//--------------------- SYMBOLS --------------------------

	.type		.nv.reservedSmem.offset0,@object
	.size		.nv.reservedSmem.offset0,0x4
	.type		.nv.reservedSmem.cap,@object
	.size		.nv.reservedSmem.cap,0x4
